//
// Generated by NVIDIA NVVM Compiler
//
// Compiler Build ID: CL-36424714
// Cuda compilation tools, release 13.0, V13.0.88
// Based on NVVM 20.0.0
//

.version 9.0
.target sm_100
.address_size 64

	// .globl	_Z15generate_kernelP17curandStateMtgp32
.extern .func  (.param .b64 func_retval0) malloc
(
	.param .b64 malloc_param_0
)
;
.extern .func  (.param .b32 func_retval0) vprintf
(
	.param .b64 vprintf_param_0,
	.param .b64 vprintf_param_1
)
;
.global .align 4 .b8 precalc_xorwow_matrix[102400];
.global .align 4 .b8 precalc_xorwow_offset_matrix[102400];
.global .align 4 .b8 mrg32k3aM1[2304];
.global .align 4 .b8 mrg32k3aM2[2304];
.global .align 4 .b8 mrg32k3aM1SubSeq[2016];
.global .align 4 .b8 mrg32k3aM2SubSeq[2016];
.global .align 4 .b8 mrg32k3aM1Seq[2304];
.global .align 4 .b8 mrg32k3aM2Seq[2304];
.const .align 8 .b8 __cr_lgamma_table[72];
.global .align 1 .b8 $str[4] = {37, 102, 10};
.global .align 1 .b8 $str$1[2] = {91};
.global .align 1 .b8 $str$2[4] = {44, 37, 100};
.global .align 1 .b8 $str$3[3] = {37, 100};
.global .align 1 .b8 $str$4[3] = {93, 10};
.global .align 1 .b8 $str$5[4] = {37, 100, 10};

.visible .entry _Z15generate_kernelP17curandStateMtgp32(
	.param .u64 .ptr .align 1 _Z15generate_kernelP17curandStateMtgp32_param_0
)
{
	.local .align 8 .b8 	__local_depot0[8];
	.reg .b64 	%SP;
	.reg .b64 	%SPL;
	.reg .pred 	%p<78>;
	.reg .b16 	%rs<100>;
	.reg .b32 	%r<194>;
	.reg .b32 	%f<11>;
	.reg .b64 	%rd<159>;
	.reg .b64 	%fd<6>;

	mov.u64 	%SPL, __local_depot0;
	cvta.local.u64 	%SP, %SPL;
	{ // callseq 0, 0
	.param .b64 param0;
	st.param.b64 	[param0], 120;
	.param .b64 retval0;
	call.uni (retval0), 
	malloc, 
	(
	param0
	);
	ld.param.b64 	%rd151, [retval0];
	} // callseq 0
	{ // callseq 1, 0
	.param .b64 param0;
	st.param.b64 	[param0], 120;
	.param .b64 retval0;
	call.uni (retval0), 
	malloc, 
	(
	param0
	);
	ld.param.b64 	%rd152, [retval0];
	} // callseq 1
	mov.b16 	%rs97, 0;
	st.u16 	[%rd151], %rs97;
	mov.b16 	%rs11, 1;
	st.u16 	[%rd151+2], %rs11;
	st.u16 	[%rd151+4], %rs97;
	st.u16 	[%rd151+6], %rs11;
	st.u16 	[%rd151+8], %rs97;
	st.u16 	[%rd151+10], %rs11;
	st.u16 	[%rd151+12], %rs97;
	st.u16 	[%rd151+14], %rs11;
	st.u16 	[%rd151+16], %rs97;
	st.u16 	[%rd151+18], %rs11;
	st.u16 	[%rd151+20], %rs97;
	st.u16 	[%rd151+22], %rs11;
	st.u16 	[%rd151+24], %rs97;
	st.u16 	[%rd151+26], %rs11;
	st.u16 	[%rd151+28], %rs97;
	st.u16 	[%rd151+30], %rs11;
	st.u16 	[%rd151+32], %rs97;
	st.u16 	[%rd151+34], %rs11;
	st.u16 	[%rd151+36], %rs97;
	st.u16 	[%rd151+38], %rs11;
	st.u16 	[%rd151+40], %rs97;
	st.u16 	[%rd151+42], %rs11;
	st.u16 	[%rd151+44], %rs97;
	st.u16 	[%rd151+46], %rs11;
	st.u16 	[%rd151+48], %rs97;
	st.u16 	[%rd151+50], %rs11;
	st.u16 	[%rd151+52], %rs97;
	st.u16 	[%rd151+54], %rs11;
	st.u16 	[%rd151+56], %rs97;
	st.u16 	[%rd151+58], %rs11;
	st.u16 	[%rd151+60], %rs97;
	st.u16 	[%rd151+62], %rs11;
	st.u16 	[%rd151+64], %rs97;
	st.u16 	[%rd151+66], %rs11;
	st.u16 	[%rd151+68], %rs97;
	st.u16 	[%rd151+70], %rs11;
	st.u16 	[%rd151+72], %rs97;
	st.u16 	[%rd151+74], %rs11;
	st.u16 	[%rd151+76], %rs97;
	st.u16 	[%rd151+78], %rs11;
	st.u16 	[%rd151+80], %rs97;
	st.u16 	[%rd151+82], %rs11;
	st.u16 	[%rd151+84], %rs97;
	st.u16 	[%rd151+86], %rs11;
	st.u16 	[%rd151+88], %rs97;
	st.u16 	[%rd151+90], %rs11;
	st.u16 	[%rd151+92], %rs97;
	st.u16 	[%rd151+94], %rs11;
	st.u16 	[%rd151+96], %rs97;
	st.u16 	[%rd151+98], %rs11;
	st.u16 	[%rd151+100], %rs97;
	st.u16 	[%rd151+102], %rs11;
	st.u16 	[%rd151+104], %rs97;
	st.u16 	[%rd151+106], %rs11;
	st.u16 	[%rd151+108], %rs97;
	st.u16 	[%rd151+110], %rs11;
	st.u16 	[%rd151+112], %rs97;
	st.u16 	[%rd151+114], %rs11;
	st.u16 	[%rd151+116], %rs97;
	st.u16 	[%rd151+118], %rs11;
	mov.u32 	%r19, %ntid.z;
	mov.u32 	%r20, %ntid.y;
	mul.lo.s32 	%r21, %r19, %r20;
	mov.u32 	%r22, %ntid.x;
	mov.u32 	%r23, %tid.z;
	mov.u32 	%r24, %tid.y;
	mov.u32 	%r25, %tid.x;
	mad.lo.s32 	%r26, %r22, %r24, %r25;
	mad.lo.s32 	%r1, %r21, %r23, %r26;
	mov.b64 	%rd154, 0;
	mov.u32 	%r27, %ctaid.x;
	mov.u64 	%rd155, %rd154;
$L__BB0_1:
	mov.u64 	%rd4, %rd152;
	mov.u64 	%rd156, %rd151;
	setp.ne.s16 	%p1, %rs97, 0;
	@%p1 bra 	$L__BB0_61;
	ld.u16 	%rs2, [%rd156];
	ld.u16 	%rs12, [%rd156+2];
	setp.ne.s16 	%p2, %rs2, %rs12;
	@%p2 bra 	$L__BB0_61;
	ld.u16 	%rs13, [%rd156+4];
	setp.ne.s16 	%p3, %rs2, %rs13;
	@%p3 bra 	$L__BB0_61;
	ld.u16 	%rs14, [%rd156+6];
	setp.ne.s16 	%p4, %rs2, %rs14;
	@%p4 bra 	$L__BB0_61;
	ld.u16 	%rs15, [%rd156+8];
	setp.ne.s16 	%p5, %rs2, %rs15;
	@%p5 bra 	$L__BB0_61;
	ld.u16 	%rs16, [%rd156+10];
	setp.ne.s16 	%p6, %rs2, %rs16;
	@%p6 bra 	$L__BB0_61;
	ld.u16 	%rs17, [%rd156+12];
	setp.ne.s16 	%p7, %rs2, %rs17;
	@%p7 bra 	$L__BB0_61;
	ld.u16 	%rs18, [%rd156+14];
	setp.ne.s16 	%p8, %rs2, %rs18;
	@%p8 bra 	$L__BB0_61;
	ld.u16 	%rs19, [%rd156+16];
	setp.ne.s16 	%p9, %rs2, %rs19;
	@%p9 bra 	$L__BB0_61;
	ld.u16 	%rs20, [%rd156+18];
	setp.ne.s16 	%p10, %rs2, %rs20;
	@%p10 bra 	$L__BB0_61;
	ld.u16 	%rs21, [%rd156+20];
	setp.ne.s16 	%p11, %rs2, %rs21;
	@%p11 bra 	$L__BB0_61;
	ld.u16 	%rs22, [%rd156+22];
	setp.ne.s16 	%p12, %rs2, %rs22;
	@%p12 bra 	$L__BB0_61;
	ld.u16 	%rs23, [%rd156+24];
	setp.ne.s16 	%p13, %rs2, %rs23;
	@%p13 bra 	$L__BB0_61;
	ld.u16 	%rs24, [%rd156+26];
	setp.ne.s16 	%p14, %rs2, %rs24;
	@%p14 bra 	$L__BB0_61;
	ld.u16 	%rs25, [%rd156+28];
	setp.ne.s16 	%p15, %rs2, %rs25;
	@%p15 bra 	$L__BB0_61;
	ld.u16 	%rs26, [%rd156+30];
	setp.ne.s16 	%p16, %rs2, %rs26;
	@%p16 bra 	$L__BB0_61;
	ld.u16 	%rs27, [%rd156+32];
	setp.ne.s16 	%p17, %rs2, %rs27;
	@%p17 bra 	$L__BB0_61;
	ld.u16 	%rs28, [%rd156+34];
	setp.ne.s16 	%p18, %rs2, %rs28;
	@%p18 bra 	$L__BB0_61;
	ld.u16 	%rs29, [%rd156+36];
	setp.ne.s16 	%p19, %rs2, %rs29;
	@%p19 bra 	$L__BB0_61;
	ld.u16 	%rs30, [%rd156+38];
	setp.ne.s16 	%p20, %rs2, %rs30;
	@%p20 bra 	$L__BB0_61;
	ld.u16 	%rs31, [%rd156+40];
	setp.ne.s16 	%p21, %rs2, %rs31;
	@%p21 bra 	$L__BB0_61;
	ld.u16 	%rs32, [%rd156+42];
	setp.ne.s16 	%p22, %rs2, %rs32;
	@%p22 bra 	$L__BB0_61;
	ld.u16 	%rs33, [%rd156+44];
	setp.ne.s16 	%p23, %rs2, %rs33;
	@%p23 bra 	$L__BB0_61;
	ld.u16 	%rs34, [%rd156+46];
	setp.ne.s16 	%p24, %rs2, %rs34;
	@%p24 bra 	$L__BB0_61;
	ld.u16 	%rs35, [%rd156+48];
	setp.ne.s16 	%p25, %rs2, %rs35;
	@%p25 bra 	$L__BB0_61;
	ld.u16 	%rs36, [%rd156+50];
	setp.ne.s16 	%p26, %rs2, %rs36;
	@%p26 bra 	$L__BB0_61;
	ld.u16 	%rs37, [%rd156+52];
	setp.ne.s16 	%p27, %rs2, %rs37;
	@%p27 bra 	$L__BB0_61;
	ld.u16 	%rs38, [%rd156+54];
	setp.ne.s16 	%p28, %rs2, %rs38;
	@%p28 bra 	$L__BB0_61;
	ld.u16 	%rs39, [%rd156+56];
	setp.ne.s16 	%p29, %rs2, %rs39;
	@%p29 bra 	$L__BB0_61;
	ld.u16 	%rs40, [%rd156+58];
	setp.ne.s16 	%p30, %rs2, %rs40;
	@%p30 bra 	$L__BB0_61;
	ld.u16 	%rs41, [%rd156+60];
	setp.ne.s16 	%p31, %rs2, %rs41;
	@%p31 bra 	$L__BB0_61;
	ld.u16 	%rs42, [%rd156+62];
	setp.ne.s16 	%p32, %rs2, %rs42;
	@%p32 bra 	$L__BB0_61;
	ld.u16 	%rs43, [%rd156+64];
	setp.ne.s16 	%p33, %rs2, %rs43;
	@%p33 bra 	$L__BB0_61;
	ld.u16 	%rs44, [%rd156+66];
	setp.ne.s16 	%p34, %rs2, %rs44;
	@%p34 bra 	$L__BB0_61;
	ld.u16 	%rs45, [%rd156+68];
	setp.ne.s16 	%p35, %rs2, %rs45;
	@%p35 bra 	$L__BB0_61;
	ld.u16 	%rs46, [%rd156+70];
	setp.ne.s16 	%p36, %rs2, %rs46;
	@%p36 bra 	$L__BB0_61;
	ld.u16 	%rs47, [%rd156+72];
	setp.ne.s16 	%p37, %rs2, %rs47;
	@%p37 bra 	$L__BB0_61;
	ld.u16 	%rs48, [%rd156+74];
	setp.ne.s16 	%p38, %rs2, %rs48;
	@%p38 bra 	$L__BB0_61;
	ld.u16 	%rs49, [%rd156+76];
	setp.ne.s16 	%p39, %rs2, %rs49;
	@%p39 bra 	$L__BB0_61;
	ld.u16 	%rs50, [%rd156+78];
	setp.ne.s16 	%p40, %rs2, %rs50;
	@%p40 bra 	$L__BB0_61;
	ld.u16 	%rs51, [%rd156+80];
	setp.ne.s16 	%p41, %rs2, %rs51;
	@%p41 bra 	$L__BB0_61;
	ld.u16 	%rs52, [%rd156+82];
	setp.ne.s16 	%p42, %rs2, %rs52;
	@%p42 bra 	$L__BB0_61;
	ld.u16 	%rs53, [%rd156+84];
	setp.ne.s16 	%p43, %rs2, %rs53;
	@%p43 bra 	$L__BB0_61;
	ld.u16 	%rs54, [%rd156+86];
	setp.ne.s16 	%p44, %rs2, %rs54;
	@%p44 bra 	$L__BB0_61;
	ld.u16 	%rs55, [%rd156+88];
	setp.ne.s16 	%p45, %rs2, %rs55;
	@%p45 bra 	$L__BB0_61;
	ld.u16 	%rs56, [%rd156+90];
	setp.ne.s16 	%p46, %rs2, %rs56;
	@%p46 bra 	$L__BB0_61;
	ld.u16 	%rs57, [%rd156+92];
	setp.ne.s16 	%p47, %rs2, %rs57;
	@%p47 bra 	$L__BB0_61;
	ld.u16 	%rs58, [%rd156+94];
	setp.ne.s16 	%p48, %rs2, %rs58;
	@%p48 bra 	$L__BB0_61;
	ld.u16 	%rs59, [%rd156+96];
	setp.ne.s16 	%p49, %rs2, %rs59;
	@%p49 bra 	$L__BB0_61;
	ld.u16 	%rs60, [%rd156+98];
	setp.ne.s16 	%p50, %rs2, %rs60;
	@%p50 bra 	$L__BB0_61;
	ld.u16 	%rs61, [%rd156+100];
	setp.ne.s16 	%p51, %rs2, %rs61;
	@%p51 bra 	$L__BB0_61;
	ld.u16 	%rs62, [%rd156+102];
	setp.ne.s16 	%p52, %rs2, %rs62;
	@%p52 bra 	$L__BB0_61;
	ld.u16 	%rs63, [%rd156+104];
	setp.ne.s16 	%p53, %rs2, %rs63;
	@%p53 bra 	$L__BB0_61;
	ld.u16 	%rs64, [%rd156+106];
	setp.ne.s16 	%p54, %rs2, %rs64;
	@%p54 bra 	$L__BB0_61;
	ld.u16 	%rs65, [%rd156+108];
	setp.ne.s16 	%p55, %rs2, %rs65;
	@%p55 bra 	$L__BB0_61;
	ld.u16 	%rs66, [%rd156+110];
	setp.ne.s16 	%p56, %rs2, %rs66;
	@%p56 bra 	$L__BB0_61;
	ld.u16 	%rs67, [%rd156+112];
	setp.ne.s16 	%p57, %rs2, %rs67;
	@%p57 bra 	$L__BB0_61;
	ld.u16 	%rs68, [%rd156+114];
	setp.ne.s16 	%p58, %rs2, %rs68;
	@%p58 bra 	$L__BB0_61;
	ld.u16 	%rs69, [%rd156+116];
	setp.ne.s16 	%p59, %rs2, %rs69;
	@%p59 bra 	$L__BB0_61;
	ld.u16 	%rs70, [%rd156+118];
	setp.eq.s16 	%p60, %rs2, %rs70;
	@%p60 bra 	$L__BB0_76;
$L__BB0_61:
	ld.param.u64 	%rd146, [_Z15generate_kernelP17curandStateMtgp32_param_0];
	setp.ne.s32 	%p61, %r1, 0;
	cvta.to.global.u64 	%rd30, %rd146;
	mul.wide.u32 	%rd31, %r27, 4112;
	add.s64 	%rd7, %rd30, %rd31;
	ld.global.u64 	%rd32, [%rd7+4104];
	ld.global.v2.u32 	{%r28, %r29}, [%rd7+4096];
	mul.wide.s32 	%rd33, %r29, 4;
	add.s64 	%rd34, %rd32, %rd33;
	ld.u32 	%r30, [%rd34];
	add.s32 	%r31, %r28, %r1;
	shl.b32 	%r32, %r31, 2;
	cvt.u64.u32 	%rd35, %r32;
	and.b64  	%rd36, %rd35, 4092;
	add.s64 	%rd37, %rd7, %rd36;
	ld.global.u32 	%r33, [%rd37];
	add.s32 	%r34, %r32, 4;
	cvt.u64.u32 	%rd38, %r34;
	and.b64  	%rd39, %rd38, 4092;
	add.s64 	%rd40, %rd7, %rd39;
	ld.global.u32 	%r35, [%rd40];
	add.s32 	%r36, %r31, %r30;
	shl.b32 	%r37, %r36, 2;
	cvt.u64.u32 	%rd41, %r37;
	and.b64  	%rd42, %rd41, 4092;
	add.s64 	%rd43, %rd7, %rd42;
	ld.global.u32 	%r38, [%rd43];
	ld.u32 	%r39, [%rd32+40800];
	and.b32  	%r40, %r39, %r33;
	xor.b32  	%r41, %r40, %r35;
	ld.u32 	%r42, [%rd34+39200];
	shl.b32 	%r43, %r41, %r42;
	ld.u32 	%r44, [%rd34+40000];
	shr.u32 	%r45, %r38, %r44;
	xor.b32  	%r46, %r45, %r43;
	xor.b32  	%r47, %r46, %r41;
	mul.wide.s32 	%rd44, %r29, 60;
	add.s64 	%rd45, %rd34, %rd44;
	shl.b32 	%r48, %r47, 2;
	cvt.u64.u32 	%rd46, %r48;
	and.b64  	%rd47, %rd46, 60;
	add.s64 	%rd48, %rd45, %rd47;
	ld.u32 	%r49, [%rd48+800];
	xor.b32  	%r50, %r47, %r49;
	add.s32 	%r51, %r32, 1404;
	cvt.u64.u32 	%rd49, %r51;
	and.b64  	%rd50, %rd49, 4092;
	add.s64 	%rd51, %rd7, %rd50;
	st.global.u32 	[%rd51], %r50;
	add.s32 	%r52, %r37, -4;
	cvt.u64.u32 	%rd52, %r52;
	and.b64  	%rd53, %rd52, 4092;
	add.s64 	%rd54, %rd7, %rd53;
	ld.global.u32 	%r53, [%rd54];
	shr.u32 	%r54, %r53, 16;
	xor.b32  	%r55, %r54, %r53;
	shr.u32 	%r56, %r55, 8;
	xor.b32  	%r57, %r56, %r55;
	shl.b32 	%r58, %r57, 2;
	cvt.u64.u32 	%rd55, %r58;
	and.b64  	%rd56, %rd55, 60;
	add.s64 	%rd57, %rd45, %rd56;
	ld.u32 	%r59, [%rd57+13600];
	xor.b32  	%r2, %r59, %r50;
	bar.sync 	0;
	@%p61 bra 	$L__BB0_63;
	ld.global.u32 	%r60, [%rd7+4096];
	mov.u32 	%r62, %ntid.y;
	mul.lo.s32 	%r63, %r19, %r62;
	mov.u32 	%r64, %ntid.x;
	mad.lo.s32 	%r65, %r63, %r64, %r60;
	and.b32  	%r66, %r65, 1023;
	st.global.u32 	[%rd7+4096], %r66;
$L__BB0_63:
	bar.sync 	0;
	cvt.rn.f32.u32 	%f2, %r2;
	fma.rn.f32 	%f3, %f2, 0f2F800000, 0f2F000000;
	mul.f32 	%f4, %f3, 0f42700000;
	cvt.rzi.s32.f32 	%r3, %f4;
	cvt.rn.f64.s32 	%fd1, %r3;
	add.f64 	%fd2, %fd1, 0d4018000000000000;
	cvt.rzi.s32.f64 	%r4, %fd2;
	mov.b16 	%rs97, 0;
	mov.b32 	%r189, 1;
	mov.b64 	%rd153, 0;
	mov.b32 	%r188, 120;
$L__BB0_64:
	add.s32 	%r69, %r189, -1;
	add.s64 	%rd10, %rd156, %rd153;
	ld.u16 	%rs99, [%rd10];
	add.s64 	%rd11, %rd4, %rd153;
	st.u16 	[%rd11], %rs99;
	setp.gt.s32 	%p62, %r3, %r69;
	setp.gt.s32 	%p63, %r69, %r4;
	or.pred  	%p64, %p62, %p63;
	@%p64 bra 	$L__BB0_74;
	setp.eq.s32 	%p65, %r188, 2;
	selp.b32 	%r70, 0, %r189, %p65;
	ld.u16 	%rs99, [%rd10+-2];
	mul.wide.u32 	%rd59, %r70, 2;
	add.s64 	%rd60, %rd156, %rd59;
	ld.u16 	%rs72, [%rd60];
	setp.ne.s16 	%p66, %rs99, %rs72;
	@%p66 bra 	$L__BB0_67;
	st.u16 	[%rd11], %rs99;
	bra.uni 	$L__BB0_74;
$L__BB0_67:
	ld.param.u64 	%rd147, [_Z15generate_kernelP17curandStateMtgp32_param_0];
	setp.ne.s32 	%p67, %r1, 0;
	cvta.to.global.u64 	%rd61, %rd147;
	mul.wide.u32 	%rd62, %r27, 4112;
	add.s64 	%rd12, %rd61, %rd62;
	ld.global.u64 	%rd63, [%rd12+4104];
	ld.global.v2.u32 	{%r72, %r73}, [%rd12+4096];
	mul.wide.s32 	%rd64, %r73, 4;
	add.s64 	%rd65, %rd63, %rd64;
	ld.u32 	%r74, [%rd65];
	add.s32 	%r75, %r72, %r1;
	shl.b32 	%r76, %r75, 2;
	cvt.u64.u32 	%rd66, %r76;
	and.b64  	%rd67, %rd66, 4092;
	add.s64 	%rd68, %rd12, %rd67;
	ld.global.u32 	%r77, [%rd68];
	add.s32 	%r78, %r76, 4;
	cvt.u64.u32 	%rd69, %r78;
	and.b64  	%rd70, %rd69, 4092;
	add.s64 	%rd71, %rd12, %rd70;
	ld.global.u32 	%r79, [%rd71];
	add.s32 	%r80, %r75, %r74;
	shl.b32 	%r81, %r80, 2;
	cvt.u64.u32 	%rd72, %r81;
	and.b64  	%rd73, %rd72, 4092;
	add.s64 	%rd74, %rd12, %rd73;
	ld.global.u32 	%r82, [%rd74];
	ld.u32 	%r83, [%rd63+40800];
	and.b32  	%r84, %r83, %r77;
	xor.b32  	%r85, %r84, %r79;
	ld.u32 	%r86, [%rd65+39200];
	shl.b32 	%r87, %r85, %r86;
	ld.u32 	%r88, [%rd65+40000];
	shr.u32 	%r89, %r82, %r88;
	xor.b32  	%r90, %r89, %r87;
	xor.b32  	%r91, %r90, %r85;
	mul.wide.s32 	%rd75, %r73, 60;
	add.s64 	%rd76, %rd65, %rd75;
	shl.b32 	%r92, %r91, 2;
	cvt.u64.u32 	%rd77, %r92;
	and.b64  	%rd78, %rd77, 60;
	add.s64 	%rd79, %rd76, %rd78;
	ld.u32 	%r93, [%rd79+800];
	xor.b32  	%r94, %r91, %r93;
	add.s32 	%r95, %r76, 1404;
	cvt.u64.u32 	%rd80, %r95;
	and.b64  	%rd81, %rd80, 4092;
	add.s64 	%rd82, %rd12, %rd81;
	st.global.u32 	[%rd82], %r94;
	add.s32 	%r96, %r81, -4;
	cvt.u64.u32 	%rd83, %r96;
	and.b64  	%rd84, %rd83, 4092;
	add.s64 	%rd85, %rd12, %rd84;
	ld.global.u32 	%r97, [%rd85];
	shr.u32 	%r98, %r97, 16;
	xor.b32  	%r99, %r98, %r97;
	shr.u32 	%r100, %r99, 8;
	xor.b32  	%r101, %r100, %r99;
	shl.b32 	%r102, %r101, 2;
	cvt.u64.u32 	%rd86, %r102;
	and.b64  	%rd87, %rd86, 60;
	add.s64 	%rd88, %rd76, %rd87;
	ld.u32 	%r103, [%rd88+13600];
	xor.b32  	%r7, %r103, %r94;
	bar.sync 	0;
	@%p67 bra 	$L__BB0_69;
	ld.global.u32 	%r104, [%rd12+4096];
	mov.u32 	%r106, %ntid.y;
	mul.lo.s32 	%r107, %r19, %r106;
	mov.u32 	%r108, %ntid.x;
	mad.lo.s32 	%r109, %r107, %r108, %r104;
	and.b32  	%r110, %r109, 1023;
	st.global.u32 	[%rd12+4096], %r110;
$L__BB0_69:
	ld.param.u64 	%rd148, [_Z15generate_kernelP17curandStateMtgp32_param_0];
	setp.ne.s32 	%p68, %r1, 0;
	bar.sync 	0;
	cvt.rn.f32.u32 	%f5, %r7;
	fma.rn.f32 	%f1, %f5, 0f2F800000, 0f2F000000;
	cvta.to.global.u64 	%rd89, %rd148;
	mul.wide.u32 	%rd90, %r27, 4112;
	add.s64 	%rd13, %rd89, %rd90;
	ld.global.u64 	%rd91, [%rd13+4104];
	ld.global.v2.u32 	{%r112, %r113}, [%rd13+4096];
	mul.wide.s32 	%rd92, %r113, 4;
	add.s64 	%rd93, %rd91, %rd92;
	ld.u32 	%r114, [%rd93];
	add.s32 	%r115, %r112, %r1;
	shl.b32 	%r116, %r115, 2;
	cvt.u64.u32 	%rd94, %r116;
	and.b64  	%rd95, %rd94, 4092;
	add.s64 	%rd96, %rd13, %rd95;
	ld.global.u32 	%r117, [%rd96];
	add.s32 	%r118, %r116, 4;
	cvt.u64.u32 	%rd97, %r118;
	and.b64  	%rd98, %rd97, 4092;
	add.s64 	%rd99, %rd13, %rd98;
	ld.global.u32 	%r119, [%rd99];
	add.s32 	%r120, %r115, %r114;
	shl.b32 	%r121, %r120, 2;
	cvt.u64.u32 	%rd100, %r121;
	and.b64  	%rd101, %rd100, 4092;
	add.s64 	%rd102, %rd13, %rd101;
	ld.global.u32 	%r122, [%rd102];
	ld.u32 	%r123, [%rd91+40800];
	and.b32  	%r124, %r123, %r117;
	xor.b32  	%r125, %r124, %r119;
	ld.u32 	%r126, [%rd93+39200];
	shl.b32 	%r127, %r125, %r126;
	ld.u32 	%r128, [%rd93+40000];
	shr.u32 	%r129, %r122, %r128;
	xor.b32  	%r130, %r129, %r127;
	xor.b32  	%r131, %r130, %r125;
	mul.wide.s32 	%rd103, %r113, 60;
	add.s64 	%rd104, %rd93, %rd103;
	shl.b32 	%r132, %r131, 2;
	cvt.u64.u32 	%rd105, %r132;
	and.b64  	%rd106, %rd105, 60;
	add.s64 	%rd107, %rd104, %rd106;
	ld.u32 	%r133, [%rd107+800];
	xor.b32  	%r134, %r131, %r133;
	add.s32 	%r135, %r116, 1404;
	cvt.u64.u32 	%rd108, %r135;
	and.b64  	%rd109, %rd108, 4092;
	add.s64 	%rd110, %rd13, %rd109;
	st.global.u32 	[%rd110], %r134;
	add.s32 	%r136, %r121, -4;
	cvt.u64.u32 	%rd111, %r136;
	and.b64  	%rd112, %rd111, 4092;
	add.s64 	%rd113, %rd13, %rd112;
	ld.global.u32 	%r137, [%rd113];
	shr.u32 	%r138, %r137, 16;
	xor.b32  	%r139, %r138, %r137;
	shr.u32 	%r140, %r139, 8;
	xor.b32  	%r141, %r140, %r139;
	shl.b32 	%r142, %r141, 2;
	cvt.u64.u32 	%rd114, %r142;
	and.b64  	%rd115, %rd114, 60;
	add.s64 	%rd116, %rd104, %rd115;
	ld.u32 	%r143, [%rd116+13600];
	xor.b32  	%r8, %r143, %r134;
	bar.sync 	0;
	@%p68 bra 	$L__BB0_71;
	ld.global.u32 	%r144, [%rd13+4096];
	mov.u32 	%r146, %ntid.y;
	mul.lo.s32 	%r147, %r19, %r146;
	mov.u32 	%r148, %ntid.x;
	mad.lo.s32 	%r149, %r147, %r148, %r144;
	and.b32  	%r150, %r149, 1023;
	st.global.u32 	[%rd13+4096], %r150;
$L__BB0_71:
	add.s64 	%rd14, %rd4, %rd153;
	bar.sync 	0;
	cvt.rn.f32.u32 	%f6, %r8;
	fma.rn.f32 	%f7, %f6, 0f2F800000, 0f2F000000;
	add.f32 	%f8, %f1, %f7;
	cvt.f64.f32 	%fd3, %f8;
	mul.f64 	%fd4, %fd3, 0d3FE0000000000000;
	setp.lt.f64 	%p69, %fd4, 0d3FE0000000000000;
	@%p69 bra 	$L__BB0_73;
	ld.u16 	%rs99, [%rd14];
	bra.uni 	$L__BB0_74;
$L__BB0_73:
	add.s64 	%rd117, %rd156, %rd153;
	ld.u16 	%rs73, [%rd117];
	setp.eq.s16 	%p70, %rs73, 0;
	selp.u16 	%rs99, 1, 0, %p70;
	st.u16 	[%rd14], %rs99;
$L__BB0_74:
	add.s64 	%rd118, %rd156, %rd153;
	ld.u16 	%rs74, [%rd118];
	setp.ne.s16 	%p71, %rs74, %rs99;
	selp.b16 	%rs97, 1, %rs97, %p71;
	selp.u64 	%rd119, 1, 0, %p71;
	add.s64 	%rd154, %rd154, %rd119;
	add.s32 	%r189, %r189, 1;
	add.s64 	%rd153, %rd153, 2;
	add.s32 	%r188, %r188, -2;
	setp.ne.s32 	%p72, %r189, 61;
	@%p72 bra 	$L__BB0_64;
	mul.hi.s64 	%rd120, %rd154, -8608480567731124087;
	add.s64 	%rd121, %rd120, %rd154;
	shr.u64 	%rd122, %rd121, 63;
	shr.u64 	%rd123, %rd121, 5;
	add.s64 	%rd124, %rd123, %rd122;
	cvt.s64.s32 	%rd155, %rd124;
	setp.lt.s64 	%p73, %rd155, 100000;
	mov.u64 	%rd151, %rd4;
	mov.u64 	%rd152, %rd156;
	mov.u64 	%rd156, %rd4;
	@%p73 bra 	$L__BB0_1;
$L__BB0_76:
	add.s64 	%rd158, %rd156, 4;
	mov.b32 	%r192, 0;
	mov.b32 	%r191, -60;
	mov.b32 	%r190, 120;
	mov.u64 	%rd157, %rd158;
$L__BB0_77:
	ld.u16 	%rs75, [%rd157+-4];
	ld.u16 	%rs77, [%rd157+-2];
	min.s16 	%rs79, %rs75, %rs77;
	max.s16 	%rs80, %rs75, %rs77;
	sub.s16 	%rs81, %rs80, %rs79;
	cvt.u32.u16 	%r154, %rs81;
	ld.u16 	%rs82, [%rd157];
	min.s16 	%rs84, %rs77, %rs82;
	max.s16 	%rs85, %rs77, %rs82;
	sub.s16 	%rs86, %rs85, %rs84;
	cvt.u32.u16 	%r155, %rs86;
	add.s32 	%r156, %r154, %r155;
	ld.u16 	%rs87, [%rd157+2];
	min.s16 	%rs89, %rs82, %rs87;
	max.s16 	%rs90, %rs82, %rs87;
	sub.s16 	%rs91, %rs90, %rs89;
	cvt.u32.u16 	%r157, %rs91;
	add.s32 	%r158, %r156, %r157;
	add.s32 	%r159, %r191, 64;
	setp.eq.s32 	%p74, %r190, 8;
	selp.b32 	%r160, 0, %r159, %p74;
	mul.wide.u32 	%rd125, %r160, 2;
	add.s64 	%rd126, %rd156, %rd125;
	ld.u16 	%rs92, [%rd126];
	min.s16 	%rs94, %rs87, %rs92;
	max.s16 	%rs95, %rs87, %rs92;
	sub.s16 	%rs96, %rs95, %rs94;
	cvt.u32.u16 	%r161, %rs96;
	add.s32 	%r162, %r158, %r161;
	shl.b32 	%r163, %r162, 1;
	add.s32 	%r192, %r163, %r192;
	add.s32 	%r191, %r191, 4;
	add.s32 	%r190, %r190, -8;
	add.s64 	%rd157, %rd157, 8;
	setp.ne.s32 	%p75, %r190, 0;
	@%p75 bra 	$L__BB0_77;
	cvt.rn.f32.u32 	%f9, %r192;
	div.rn.f32 	%f10, %f9, 0f42F00000;
	cvt.f64.f32 	%fd5, %f10;
	add.u64 	%rd127, %SP, 0;
	add.u64 	%rd23, %SPL, 0;
	st.local.f64 	[%rd23], %fd5;
	mov.u64 	%rd128, $str;
	cvta.global.u64 	%rd129, %rd128;
	{ // callseq 2, 0
	.param .b64 param0;
	st.param.b64 	[param0], %rd129;
	.param .b64 param1;
	st.param.b64 	[param1], %rd127;
	.param .b32 retval0;
	call.uni (retval0), 
	vprintf, 
	(
	param0, 
	param1
	);
	ld.param.b32 	%r165, [retval0];
	} // callseq 2
	mov.u64 	%rd130, $str$1;
	cvta.global.u64 	%rd131, %rd130;
	{ // callseq 3, 0
	.param .b64 param0;
	st.param.b64 	[param0], %rd131;
	.param .b64 param1;
	st.param.b64 	[param1], 0;
	.param .b32 retval0;
	call.uni (retval0), 
	vprintf, 
	(
	param0, 
	param1
	);
	ld.param.b32 	%r167, [retval0];
	} // callseq 3
	mov.b32 	%r193, 0;
$L__BB0_79:
	setp.eq.s32 	%p76, %r193, 0;
	@%p76 bra 	$L__BB0_81;
	ld.s16 	%r169, [%rd158+-4];
	st.local.u32 	[%rd23], %r169;
	mov.u64 	%rd132, $str$2;
	cvta.global.u64 	%rd133, %rd132;
	{ // callseq 4, 0
	.param .b64 param0;
	st.param.b64 	[param0], %rd133;
	.param .b64 param1;
	st.param.b64 	[param1], %rd127;
	.param .b32 retval0;
	call.uni (retval0), 
	vprintf, 
	(
	param0, 
	param1
	);
	ld.param.b32 	%r170, [retval0];
	} // callseq 4
	bra.uni 	$L__BB0_82;
$L__BB0_81:
	ld.s16 	%r172, [%rd156];
	st.local.u32 	[%rd23], %r172;
	mov.u64 	%rd135, $str$3;
	cvta.global.u64 	%rd136, %rd135;
	{ // callseq 5, 0
	.param .b64 param0;
	st.param.b64 	[param0], %rd136;
	.param .b64 param1;
	st.param.b64 	[param1], %rd127;
	.param .b32 retval0;
	call.uni (retval0), 
	vprintf, 
	(
	param0, 
	param1
	);
	ld.param.b32 	%r173, [retval0];
	} // callseq 5
$L__BB0_82:
	ld.s16 	%r175, [%rd158+-2];
	st.local.u32 	[%rd23], %r175;
	mov.u64 	%rd138, $str$2;
	cvta.global.u64 	%rd139, %rd138;
	{ // callseq 6, 0
	.param .b64 param0;
	st.param.b64 	[param0], %rd139;
	.param .b64 param1;
	st.param.b64 	[param1], %rd127;
	.param .b32 retval0;
	call.uni (retval0), 
	vprintf, 
	(
	param0, 
	param1
	);
	ld.param.b32 	%r176, [retval0];
	} // callseq 6
	ld.s16 	%r178, [%rd158];
	st.local.u32 	[%rd23], %r178;
	{ // callseq 7, 0
	.param .b64 param0;
	st.param.b64 	[param0], %rd139;
	.param .b64 param1;
	st.param.b64 	[param1], %rd127;
	.param .b32 retval0;
	call.uni (retval0), 
	vprintf, 
	(
	param0, 
	param1
	);
	ld.param.b32 	%r179, [retval0];
	} // callseq 7
	ld.s16 	%r181, [%rd158+2];
	st.local.u32 	[%rd23], %r181;
	{ // callseq 8, 0
	.param .b64 param0;
	st.param.b64 	[param0], %rd139;
	.param .b64 param1;
	st.param.b64 	[param1], %rd127;
	.param .b32 retval0;
	call.uni (retval0), 
	vprintf, 
	(
	param0, 
	param1
	);
	ld.param.b32 	%r182, [retval0];
	} // callseq 8
	add.s32 	%r193, %r193, 4;
	add.s64 	%rd158, %rd158, 8;
	setp.ne.s32 	%p77, %r193, 60;
	@%p77 bra 	$L__BB0_79;
	mov.u64 	%rd141, $str$4;
	cvta.global.u64 	%rd142, %rd141;
	{ // callseq 9, 0
	.param .b64 param0;
	st.param.b64 	[param0], %rd142;
	.param .b64 param1;
	st.param.b64 	[param1], 0;
	.param .b32 retval0;
	call.uni (retval0), 
	vprintf, 
	(
	param0, 
	param1
	);
	ld.param.b32 	%r184, [retval0];
	} // callseq 9
	st.local.u64 	[%rd23], %rd155;
	mov.u64 	%rd143, $str$5;
	cvta.global.u64 	%rd144, %rd143;
	{ // callseq 10, 0
	.param .b64 param0;
	st.param.b64 	[param0], %rd144;
	.param .b64 param1;
	st.param.b64 	[param1], %rd127;
	.param .b32 retval0;
	call.uni (retval0), 
	vprintf, 
	(
	param0, 
	param1
	);
	ld.param.b32 	%r186, [retval0];
	} // callseq 10
	ret;

}


// ===== COMPILED SASS (sm_100) =====

	.target	sm_100

	.elftype	@"ET_EXEC"


//--------------------- .note.nv.tkinfo           --------------------------
	.section	.note.nv.tkinfo,"",@"SHT_NOTE"
	.sectionflags	@"SHF_NOTE_NV_TKINFO"
	.tkinfo
        /*0018*/ 	.word	0x00000002
        /*0030*/ 	.string	""
        /*0030*/ 	.string	"ptxas"
        /*0030*/ 	.string	"Cuda compilation tools, release 13.0, V13.0.88"
        /*0030*/ 	.string	"Build cuda_13.0.r13.0/compiler.36424714_0"
        /*0030*/ 	.string	"-arch sm_100 -m 64 "



//--------------------- .note.nv.cuinfo           --------------------------
	.section	.note.nv.cuinfo,"",@"SHT_NOTE"
	.sectionflags	@"SHF_NOTE_NV_CUINFO"
        /*0018*/ 	.short	0x0002
        /*001a*/ 	.short	0x0064
        /*001c*/ 	.short	0x0082
	.zero		2


//--------------------- .nv.info                  --------------------------
	.section	.nv.info,"",@"SHT_CUDA_INFO"
	.align	4


	//----- nvinfo : EIATTR_REGCOUNT
	.align		4
        /*0000*/ 	.byte	0x04, 0x2f
        /*0002*/ 	.short	(.L_16 - .L_15)
	.align		4
.L_15:
        /*0004*/ 	.word	index@(_Z15generate_kernelP17curandStateMtgp32)
        /*0008*/ 	.word	0x00000038


	//----- nvinfo : EIATTR_FRAME_SIZE
	.align		4
.L_16:
        /*000c*/ 	.byte	0x04, 0x11
        /*000e*/ 	.short	(.L_18 - .L_17)
	.align		4
.L_17:
        /*0010*/ 	.word	index@($__internal_0_$__cuda_sm3x_div_rn_noftz_f32_slowpath)
        /*0014*/ 	.word	0x00000008


	//----- nvinfo : EIATTR_FRAME_SIZE
	.align		4
.L_18:
        /*0018*/ 	.byte	0x04, 0x11
        /*001a*/ 	.short	(.L_20 - .L_19)
	.align		4
.L_19:
        /*001c*/ 	.word	index@(_Z15generate_kernelP17curandStateMtgp32)
        /*0020*/ 	.word	0x00000008


	//----- nvinfo : EIATTR_MIN_STACK_SIZE
	.align		4
.L_20:
        /*0024*/ 	.byte	0x04, 0x12
        /*0026*/ 	.short	(.L_22 - .L_21)
	.align		4
.L_21:
        /*0028*/ 	.word	index@(_Z15generate_kernelP17curandStateMtgp32)
        /*002c*/ 	.word	0x00000008
.L_22:


//--------------------- .nv.compat                --------------------------
	.section	.nv.compat,"",@"SHT_CUDA_COMPAT_INFO"
	.align	4
        /*0000*/ 	.byte	0x02, 0x09, 0x00, 0x00, 0x02, 0x02, 0x01, 0x00, 0x02, 0x05, 0x05, 0x00, 0x03, 0x07, 0x01, 0x01
        /*0010*/ 	.byte	0x02, 0x03, 0x00, 0x00, 0x02, 0x06, 0x01, 0x00, 0x04, 0x0b, 0x08, 0x00, 0x01, 0x00, 0x00, 0x00
        /*0020*/ 	.byte	0x00, 0x00, 0x00, 0x00


//--------------------- .nv.info._Z15generate_kernelP17curandStateMtgp32 --------------------------
	.section	.nv.info._Z15generate_kernelP17curandStateMtgp32,"",@"SHT_CUDA_INFO"
	.sectionflags	@""
	.align	4


	//----- nvinfo : EIATTR_CUDA_API_VERSION
	.align		4
        /*0000*/ 	.byte	0x04, 0x37
        /*0002*/ 	.short	(.L_24 - .L_23)
.L_23:
        /*0004*/ 	.word	0x00000082


	//----- nvinfo : EIATTR_KPARAM_INFO
	.align		4
.L_24:
        /*0008*/ 	.byte	0x04, 0x17
        /*000a*/ 	.short	(.L_26 - .L_25)
.L_25:
        /*000c*/ 	.word	0x00000000
        /*0010*/ 	.short	0x0000
        /*0012*/ 	.short	0x0000
        /*0014*/ 	.byte	0x00, 0xf5, 0x21, 0x00


	//----- nvinfo : EIATTR_SPARSE_MMA_MASK
	.align		4
.L_26:
        /*0018*/ 	.byte	0x03, 0x50
        /*001a*/ 	.short	0x0000


	//----- nvinfo : EIATTR_MAXREG_COUNT
	.align		4
        /*001c*/ 	.byte	0x03, 0x1b
        /*001e*/ 	.short	0x00ff


	//----- nvinfo : EIATTR_NUM_BARRIERS
	.align		4
        /*0020*/ 	.byte	0x02, 0x4c
        /*0022*/ 	.byte	0x01
	.zero		1


	//----- nvinfo : EIATTR_EXTERNS
	.align		4
        /*0024*/ 	.byte	0x04, 0x0f
        /*0026*/ 	.short	(.L_28 - .L_27)


	//   ....[0]....
	.align		4
.L_27:
        /*0028*/ 	.word	index@(malloc)


	//   ....[1]....
	.align		4
        /*002c*/ 	.word	index@(vprintf)


	//----- nvinfo : EIATTR_MERCURY_ISA_VERSION
	.align		4
.L_28:
        /*0030*/ 	.byte	0x03, 0x5f
        /*0032*/ 	.short	0x0101


	//----- nvinfo : EIATTR_VRC_CTA_INIT_COUNT
	.align		4
        /*0034*/ 	.byte	0x02, 0x4a
	.zero		1
	.zero		1


	//----- nvinfo : EIATTR_SYSCALL_OFFSETS
	.align		4
        /*0038*/ 	.byte	0x04, 0x46
        /*003a*/ 	.short	(.L_30 - .L_29)


	//   ....[0]....
.L_29:
        /*003c*/ 	.word	0x000000b0


	//   ....[1]....
        /*0040*/ 	.word	0x00000130


	//   ....[2]....
        /*0044*/ 	.word	0x000058b0


	//   ....[3]....
        /*0048*/ 	.word	0x00005920


	//   ....[4]....
        /*004c*/ 	.word	0x00005a80


	//   ....[5]....
        /*0050*/ 	.word	0x00005b60


	//   ....[6]....
        /*0054*/ 	.word	0x00005c40


	//   ....[7]....
        /*0058*/ 	.word	0x00005d00


	//   ....[8]....
        /*005c*/ 	.word	0x00005dc0


	//   ....[9]....
        /*0060*/ 	.word	0x00005e80


	//   ....[10]....
        /*0064*/ 	.word	0x00005f10


	//----- nvinfo : EIATTR_EXIT_INSTR_OFFSETS
	.align		4
.L_30:
        /*0068*/ 	.byte	0x04, 0x1c
        /*006a*/ 	.short	(.L_32 - .L_31)


	//   ....[0]....
.L_31:
        /*006c*/ 	.word	0x00005f20


	//----- nvinfo : EIATTR_CRS_STACK_SIZE
	.align		4
.L_32:
        /*0070*/ 	.byte	0x04, 0x1e
        /*0072*/ 	.short	(.L_34 - .L_33)
.L_33:
        /*0074*/ 	.word	0x00000000


	//----- nvinfo : EIATTR_CBANK_PARAM_SIZE
	.align		4
.L_34:
        /*0078*/ 	.byte	0x03, 0x19
        /*007a*/ 	.short	0x0008


	//----- nvinfo : EIATTR_PARAM_CBANK
	.align		4
        /*007c*/ 	.byte	0x04, 0x0a
        /*007e*/ 	.short	(.L_36 - .L_35)
	.align		4
.L_35:
        /*0080*/ 	.word	index@(.nv.constant0._Z15generate_kernelP17curandStateMtgp32)
        /*0084*/ 	.short	0x0380
        /*0086*/ 	.short	0x0008


	//----- nvinfo : EIATTR_SW_WAR
	.align		4
.L_36:
        /*0088*/ 	.byte	0x04, 0x36
        /*008a*/ 	.short	(.L_38 - .L_37)
.L_37:
        /*008c*/ 	.word	0x00000008
.L_38:


//--------------------- .nv.callgraph             --------------------------
	.section	.nv.callgraph,"",@"SHT_CUDA_CALLGRAPH"
	.align	4
	.sectionentsize	8
	.align		4
        /*0000*/ 	.word	0x00000000
	.align		4
        /*0004*/ 	.word	0xffffffff
	.align		4
        /*0008*/ 	.word	index@(_Z15generate_kernelP17curandStateMtgp32)
	.align		4
        /*000c*/ 	.word	index@(vprintf)
	.align		4
        /*0010*/ 	.word	index@(_Z15generate_kernelP17curandStateMtgp32)
	.align		4
        /*0014*/ 	.word	index@(malloc)
	.align		4
        /*0018*/ 	.word	0x00000000
	.align		4
        /*001c*/ 	.word	0xfffffffe
	.align		4
        /*0020*/ 	.word	0x00000000
	.align		4
        /*0024*/ 	.word	0xfffffffd
	.align		4
        /*0028*/ 	.word	0x00000000
	.align		4
        /*002c*/ 	.word	0xfffffffc


//--------------------- .nv.constant4             --------------------------
	.section	.nv.constant4,"a",@progbits
	.align	8
	.align		8
.nv.constant4:
        /*0000*/ 	.dword	malloc
	.align		8
        /*0008*/ 	.dword	vprintf
	.align		8
        /*0010*/ 	.dword	precalc_xorwow_matrix
	.align		8
        /*0018*/ 	.dword	precalc_xorwow_offset_matrix
	.align		8
        /*0020*/ 	.dword	mrg32k3aM1
	.align		8
        /*0028*/ 	.dword	mrg32k3aM2
	.align		8
        /*0030*/ 	.dword	mrg32k3aM1SubSeq
	.align		8
        /*0038*/ 	.dword	mrg32k3aM2SubSeq
	.align		8
        /*0040*/ 	.dword	mrg32k3aM1Seq
	.align		8
        /*0048*/ 	.dword	mrg32k3aM2Seq
	.align		8
        /*0050*/ 	.dword	$str
	.align		8
        /*0058*/ 	.dword	$str$1
	.align		8
        /*0060*/ 	.dword	$str$2
	.align		8
        /*0068*/ 	.dword	$str$3
	.align		8
        /*0070*/ 	.dword	$str$4
	.align		8
        /*0078*/ 	.dword	$str$5


//--------------------- .nv.constant3             --------------------------
	.section	.nv.constant3,"a",@progbits
	.align	8
.nv.constant3:
	.type		__cr_lgamma_table,@object
	.size		__cr_lgamma_table,(.L_8 - __cr_lgamma_table)
__cr_lgamma_table:
        /*0000*/ 	.byte	0x00, 0x00, 0x00, 0x00, 0x00, 0x00, 0x00, 0x00, 0x00, 0x00, 0x00, 0x00, 0x00, 0x00, 0x00, 0x00
        /*0010*/ 	.byte	0xef, 0x39, 0xfa, 0xfe, 0x42, 0x2e, 0xe6, 0x3f, 0x02, 0x20, 0x2a, 0xfa, 0x0b, 0xab, 0xfc, 0x3f
        /*0020*/ 	.byte	0xf9, 0x2c, 0x92, 0x7c, 0xa7, 0x6c, 0x09, 0x40, 0xc9, 0x79, 0x44, 0x3c, 0x64, 0x26, 0x13, 0x40
        /*0030*/ 	.byte	0xca, 0x01, 0xcf, 0x3a, 0x27, 0x51, 0x1a, 0x40, 0x30, 0xcc, 0x2d, 0xf3, 0xe1, 0x0c, 0x21, 0x40
        /*0040*/ 	.byte	0x0d, 0xb7, 0xfc, 0x82, 0x8e, 0x35, 0x25, 0x40
.L_8:


//--------------------- .text._Z15generate_kernelP17curandStateMtgp32 --------------------------
	.section	.text._Z15generate_kernelP17curandStateMtgp32,"ax",@progbits
	.align	128
        .global         _Z15generate_kernelP17curandStateMtgp32
        .type           _Z15generate_kernelP17curandStateMtgp32,@function
        .size           _Z15generate_kernelP17curandStateMtgp32,(.L_x_38 - _Z15generate_kernelP17curandStateMtgp32)
        .other          _Z15generate_kernelP17curandStateMtgp32,@"STO_CUDA_ENTRY STV_DEFAULT"
_Z15generate_kernelP17curandStateMtgp32:
.text._Z15generate_kernelP17curandStateMtgp32:
[----:B------:R-:W0:Y:S01]  /*0000*/  LDC R1, c[0x0][0x37c] ;  /* 0x0000df00ff017b82 */ /* 0x000e220000000800 */
[----:B------:R-:W-:Y:S01]  /*0010*/  MOV R2, 0x0 ;  /* 0x0000000000027802 */ /* 0x000fe20000000f00 */
[----:B------:R-:W1:Y:S01]  /*0020*/  LDCU UR4, c[0x0][0x2f8] ;  /* 0x00005f00ff0477ac */ /* 0x000e620008000800 */
[----:B0-----:R-:W-:-:S05]  /*0030*/  VIADD R1, R1, 0xfffffff8 ;  /* 0xfffffff801017836 */ /* 0x001fca0000000000 */
[----:B------:R0:W2:Y:S01]  /*0040*/  LDC.64 R6, c[0x4][R2] ;  /* 0x0100000002067b82 */ /* 0x0000a20000000a00 */
[----:B------:R-:W3:Y:S01]  /*0050*/  LDCU UR5, c[0x0][0x2fc] ;  /* 0x00005f80ff0577ac */ /* 0x000ee20008000800 */
[----:B------:R-:W-:Y:S02]  /*0060*/  IMAD.MOV.U32 R4, RZ, RZ, 0x78 ;  /* 0x00000078ff047424 */ /* 0x000fe400078e00ff */
[----:B------:R-:W-:Y:S01]  /*0070*/  IMAD.MOV.U32 R5, RZ, RZ, RZ ;  /* 0x000000ffff057224 */ /* 0x000fe200078e00ff */
[----:B-1----:R-:W-:-:S05]  /*0080*/  IADD3 R25, P0, PT, R1, UR4, RZ ;  /* 0x0000000401197c10 */ /* 0x002fca000ff1e0ff */
[----:B0--3--:R-:W-:-:S08]  /*0090*/  IMAD.X R23, RZ, RZ, UR5, P0 ;  /* 0x00000005ff177e24 */ /* 0x009fd000080e06ff */
[----:B------:R-:W-:-:S07]  /*00a0*/  LEPC R20, `(.L_x_0) ;  /* 0x000000001014794e */ /* 0x000fce0000000000 */
[----:B--2---:R-:W-:Y:S05]  /*00b0*/  CALL.ABS.NOINC R6 ;  /* 0x0000000006007343 */ /* 0x004fea0003c00000 */
.L_x_0:
[----:B------:R-:W0:Y:S01]  /*00c0*/  LDC.64 R2, c[0x4][R2] ;  /* 0x0100000002027b82 */ /* 0x000e220000000a00 */
[----:B------:R-:W-:Y:S02]  /*00d0*/  IMAD.MOV.U32 R52, RZ, RZ, R4 ;  /* 0x000000ffff347224 */ /* 0x000fe400078e0004 */
[----:B------:R-:W-:Y:S02]  /*00e0*/  IMAD.MOV.U32 R53, RZ, RZ, R5 ;  /* 0x000000ffff357224 */ /* 0x000fe400078e0005 */
[----:B------:R-:W-:Y:S02]  /*00f0*/  IMAD.MOV.U32 R4, RZ, RZ, 0x78 ;  /* 0x00000078ff047424 */ /* 0x000fe400078e00ff */
[----:B------:R-:W-:Y:S01]  /*0100*/  IMAD.MOV.U32 R5, RZ, RZ, RZ ;  /* 0x000000ffff057224 */ /* 0x000fe200078e00ff */
[----:B------:R-:W1:Y:S06]  /*0110*/  LDC.64 R16, c[0x0][0x358] ;  /* 0x0000d600ff107b82 */ /* 0x000e6c0000000a00 */
[----:B------:R-:W-:-:S07]  /*0120*/  LEPC R20, `(.L_x_1) ;  /* 0x000000001014794e */ /* 0x000fce0000000000 */
[----:B01----:R-:W-:Y:S05]  /*0130*/  CALL.ABS.NOINC R2 ;  /* 0x0000000002007343 */ /* 0x003fea0003c00000 */
.L_x_1:
[C---:B------:R-:W-:Y:S01]  /*0140*/  R2UR UR8, R16.reuse ;  /* 0x00000000100872ca */ /* 0x040fe200000e0000 */
[----:B------:R-:W0:Y:S01]  /*0150*/  S2R R6, SR_TID.Y ;  /* 0x0000000000067919 */ /* 0x000e220000002200 */
[C---:B------:R-:W-:Y:S01]  /*0160*/  R2UR UR9, R17.reuse ;  /* 0x00000000110972ca */ /* 0x040fe200000e0000 */
[----:B------:R-:W-:Y:S01]  /*0170*/  IMAD.MOV.U32 R26, RZ, RZ, 0x1 ;  /* 0x00000001ff1a7424 */ /* 0x000fe200078e00ff */
[C---:B------:R-:W-:Y:S01]  /*0180*/  R2UR UR4, R16.reuse ;  /* 0x00000000100472ca */ /* 0x040fe200000e0000 */
[----:B------:R-:W0:Y:S01]  /*0190*/  S2R R3, SR_TID.X ;  /* 0x0000000000037919 */ /* 0x000e220000002100 */
[C---:B------:R-:W-:Y:S01]  /*01a0*/  R2UR UR5, R17.reuse ;  /* 0x00000000110572ca */ /* 0x040fe200000e0000 */
[----:B------:R-:W1:Y:S01]  /*01b0*/  LDC R0, c[0x0][0x368] ;  /* 0x0000da00ff007b82 */ /* 0x000e620000000800 */
[C---:B------:R-:W-:Y:S01]  /*01c0*/  R2UR UR62, R16.reuse ;  /* 0x00000000103e72ca */ /* 0x040fe200000e0000 */
[----:B------:R-:W2:Y:S01]  /*01d0*/  S2R R7, SR_TID.Z ;  /* 0x0000000000077919 */ /* 0x000ea20000002300 */
[C---:B------:R-:W-:Y:S01]  /*01e0*/  R2UR UR63, R17.reuse ;  /* 0x00000000113f72ca */ /* 0x040fe200000e0000 */
[----:B------:R-:W-:Y:S01]  /*01f0*/  BSSY B0, `(.L_x_2) ;  /* 0x0000367000007945 */ /* 0x000fe20003800000 */
[----:B------:R-:W-:Y:S01]  /*0200*/  R2UR UR68, R16 ;  /* 0x00000000104472ca */ /* 0x000fe200000e0000 */
[----:B------:R-:W3:Y:S01]  /*0210*/  S2R R2, SR_CTAID.X ;  /* 0x0000000000027919 */ /* 0x000ee20000002500 */
[----:B------:R-:W-:-:S02]  /*0220*/  R2UR UR69, R17 ;  /* 0x00000000114572ca */ /* 0x000fc400000e0000 */
[----:B------:R-:W-:Y:S02]  /*0230*/  CS2R R8, SRZ ;  /* 0x0000000000087805 */ /* 0x000fe4000001ff00 */
[C---:B------:R-:W-:Y:S01]  /*0240*/  R2UR UR60, R16.reuse ;  /* 0x00000000103c72ca */ /* 0x040fe200000e0000 */
[----:B------:R4:W-:Y:S01]  /*0250*/  ST.E.U16 desc[UR8][R52.64+0x2a], R26 ;  /* 0x00002a1a34007985 */ /* 0x0009e2000c101508 */
[C---:B------:R-:W-:Y:S01]  /*0260*/  R2UR UR61, R17.reuse ;  /* 0x00000000113d72ca */ /* 0x040fe200000e0000 */
[----:B------:R-:W-:Y:S01]  /*0270*/  IMAD.MOV.U32 R21, RZ, RZ, RZ ;  /* 0x000000ffff157224 */ /* 0x000fe200078e00ff */
[C---:B------:R-:W-:Y:S01]  /*0280*/  R2UR UR6, R16.reuse ;  /* 0x00000000100672ca */ /* 0x040fe200000e0000 */
[----:B------:R4:W-:Y:S01]  /*0290*/  ST.E.U16 desc[UR8][R52.64+0x5e], R26 ;  /* 0x00005e1a34007985 */ /* 0x0009e2000c101508 */
[C---:B------:R-:W-:Y:S01]  /*02a0*/  R2UR UR7, R17.reuse ;  /* 0x00000000110772ca */ /* 0x040fe200000e0000 */
[----:B------:R-:W1:Y:S01]  /*02b0*/  LDCU UR8, c[0x0][0x364] ;  /* 0x00006c80ff0877ac */ /* 0x000e620008000800 */
[C---:B------:R-:W-:Y:S01]  /*02c0*/  R2UR UR58, R16.reuse ;  /* 0x00000000103a72ca */ /* 0x040fe200000e0000 */
[----:B------:R4:W-:Y:S01]  /*02d0*/  ST.E.U16 desc[UR4][R52.64+0x40], RZ ;  /* 0x000040ff34007985 */ /* 0x0009e2000c101504 */
[C---:B------:R-:W-:Y:S01]  /*02e0*/  R2UR UR59, R17.reuse ;  /* 0x00000000113b72ca */ /* 0x040fe200000e0000 */
[----:B------:R-:W0:Y:S01]  /*02f0*/  LDCU UR4, c[0x0][0x360] ;  /* 0x00006c00ff0477ac */ /* 0x000e220008000800 */
[----:B------:R-:W-:Y:S01]  /*0300*/  R2UR UR66, R16 ;  /* 0x00000000104272ca */ /* 0x000fe200000e0000 */
[----:B------:R4:W-:Y:S01]  /*0310*/  ST.E.U16 desc[UR68][R52.64+0x2], R26 ;  /* 0x0000021a34007985 */ /* 0x0009e2000c101544 */
[----:B------:R-:W-:-:S02]  /*0320*/  R2UR UR67, R17 ;  /* 0x00000000114372ca */ /* 0x000fc400000e0000 */
[C---:B------:R-:W-:Y:S01]  /*0330*/  R2UR UR56, R16.reuse ;  /* 0x00000000103872ca */ /* 0x040fe200000e0000 */
[----:B------:R4:W-:Y:S01]  /*0340*/  ST.E.U16 desc[UR68][R52.64+0x4a], R26 ;  /* 0x00004a1a34007985 */ /* 0x0009e2000c101544 */
[C---:B------:R-:W-:Y:S02]  /*0350*/  R2UR UR57, R17.reuse ;  /* 0x00000000113972ca */ /* 0x040fe400000e0000 */
[C---:B------:R-:W-:Y:S01]  /*0360*/  R2UR UR26, R16.reuse ;  /* 0x00000000101a72ca */ /* 0x040fe200000e0000 */
[----:B------:R4:W-:Y:S01]  /*0370*/  ST.E.U16 desc[UR6][R52.64+0x6], R26 ;  /* 0x0000061a34007985 */ /* 0x0009e2000c101506 */
[C---:B------:R-:W-:Y:S02]  /*0380*/  R2UR UR27, R17.reuse ;  /* 0x00000000111b72ca */ /* 0x040fe400000e0000 */
[----:B------:R-:W-:Y:S01]  /*0390*/  R2UR UR54, R16 ;  /* 0x00000000103672ca */ /* 0x000fe200000e0000 */
[----:B------:R4:W-:Y:S01]  /*03a0*/  ST.E.U16 desc[UR68][R52.64+0x72], R26 ;  /* 0x0000721a34007985 */ /* 0x0009e2000c101544 */
[----:B------:R-:W-:-:S02]  /*03b0*/  R2UR UR55, R17 ;  /* 0x00000000113772ca */ /* 0x000fc400000e0000 */
[----:B------:R-:W-:Y:S01]  /*03c0*/  R2UR UR64, R16 ;  /* 0x00000000104072ca */ /* 0x000fe200000e0000 */
[----:B------:R4:W-:Y:S01]  /*03d0*/  ST.E.U16 desc[UR66][R52.64+0xa], R26 ;  /* 0x00000a1a34007985 */ /* 0x0009e2000c101542 */
[C---:B------:R-:W-:Y:S01]  /*03e0*/  R2UR UR65, R17.reuse ;  /* 0x00000000114172ca */ /* 0x040fe200000e0000 */
[----:B0-----:R-:W-:Y:S01]  /*03f0*/  IMAD R6, R6, UR4, R3 ;  /* 0x0000000406067c24 */ /* 0x001fe2000f8e0203 */
[----:B------:R-:W-:Y:S01]  /*0400*/  R2UR UR52, R16 ;  /* 0x00000000103472ca */ /* 0x000fe200000e0000 */
[----:B------:R4:W-:Y:S01]  /*0410*/  ST.E.U16 desc[UR66][R52.64+0x4e], R26 ;  /* 0x00004e1a34007985 */ /* 0x0009e2000c101542 */
[C---:B------:R-:W-:Y:S01]  /*0420*/  R2UR UR53, R17.reuse ;  /* 0x00000000113572ca */ /* 0x040fe200000e0000 */
[----:B-1----:R-:W-:Y:S01]  /*0430*/  IMAD R3, R0, UR8, RZ ;  /* 0x0000000800037c24 */ /* 0x002fe2000f8e02ff */
[C---:B------:R-:W-:Y:S01]  /*0440*/  R2UR UR24, R16.reuse ;  /* 0x00000000101872ca */ /* 0x040fe200000e0000 */
[----:B------:R4:W-:Y:S01]  /*0450*/  ST.E.U16 desc[UR26][R52.64+0xe], R26 ;  /* 0x00000e1a34007985 */ /* 0x0009e2000c10151a */
[----:B------:R-:W-:Y:S01]  /*0460*/  R2UR UR25, R17 ;  /* 0x00000000111972ca */ /* 0x000fe200000e0000 */
[----:B--2---:R-:W-:Y:S01]  /*0470*/  IMAD R3, R3, R7, R6 ;  /* 0x0000000703037224 */ /* 0x004fe200078e0206 */
[C---:B------:R-:W-:Y:S01]  /*0480*/  R2UR UR50, R16.reuse ;  /* 0x00000000103272ca */ /* 0x040fe200000e0000 */
[----:B------:R4:W-:Y:S01]  /*0490*/  ST.E.U16 desc[UR66][R52.64+0x76], R26 ;  /* 0x0000761a34007985 */ /* 0x0009e2000c101542 */
[C---:B------:R-:W-:Y:S01]  /*04a0*/  R2UR UR51, R17.reuse ;  /* 0x00000000113372ca */ /* 0x040fe200000e0000 */
[----:B------:R-:W-:Y:S01]  /*04b0*/  IMAD.MOV.U32 R7, RZ, RZ, RZ ;  /* 0x000000ffff077224 */ /* 0x000fe200078e00ff */
        /* <DEDUP_REMOVED lines=10> */
[----:B------:R4:W-:Y:S01]  /*0560*/  ST.E.U16 desc[UR62][R52.64], RZ ;  /* 0x000000ff34007985 */ /* 0x0009e2000c10153e */
        /* <DEDUP_REMOVED lines=10> */
[C---:B------:R-:W-:Y:S01]  /*0610*/  R2UR UR42, R16.reuse ;  /* 0x00000000102a72ca */ /* 0x040fe200000e0000 */
[----:B------:R4:W-:Y:S01]  /*0620*/  ST.E.U16 desc[UR60][R52.64+0x4], RZ ;  /* 0x000004ff34007985 */ /* 0x0009e2000c10153c */
        /* <DEDUP_REMOVED lines=8> */
[----:B------:R4:W-:Y:S01]  /*06b0*/  ST.E.U16 desc[UR20][R52.64+0x26], R26 ;  /* 0x0000261a34007985 */ /* 0x0009e2000c101514 */
[C---:B------:R-:W-:Y:S02]  /*06c0*/  R2UR UR39, R17.reuse ;  /* 0x00000000112772ca */ /* 0x040fe400000e0000 */
[C---:B------:R-:W-:Y:S01]  /*06d0*/  R2UR UR76, R16.reuse ;  /* 0x00000000104c72ca */ /* 0x040fe200000e0000 */
[----:B------:R4:W-:Y:S01]  /*06e0*/  ST.E.U16 desc[UR58][R52.64+0x8], RZ ;  /* 0x000008ff34007985 */ /* 0x0009e2000c10153a */
        /* <DEDUP_REMOVED lines=31> */
[----:B------:R-:W-:Y:S01]  /*08e0*/  PRMT R6, RZ, 0x7610, R6 ;  /* 0x00007610ff067816 */ /* 0x000fe20000000006 */
[----:B------:R4:W-:Y:S04]  /*08f0*/  ST.E.U16 desc[UR14][R52.64+0x42], R26 ;  /* 0x0000421a34007985 */ /* 0x0009e8000c10150e */
[----:B------:R4:W-:Y:S04]  /*0900*/  ST.E.U16 desc[UR14][R52.64+0x6a], R26 ;  /* 0x00006a1a34007985 */ /* 0x0009e8000c10150e */
[----:B------:R4:W-:Y:S04]  /*0910*/  ST.E.U16 desc[UR70][R52.64+0x46], R26 ;  /* 0x0000461a34007985 */ /* 0x0009e8000c101546 */
[----:B------:R4:W-:Y:S04]  /*0920*/  ST.E.U16 desc[UR70][R52.64+0x6e], R26 ;  /* 0x00006e1a34007985 */ /* 0x0009e8000c101546 */
[----:B------:R4:W-:Y:S04]  /*0930*/  ST.E.U16 desc[UR50][R52.64+0x18], RZ ;  /* 0x000018ff34007985 */ /* 0x0009e8000c101532 */
        /* <DEDUP_REMOVED lines=21> */
[----:B---3--:R4:W-:Y:S02]  /*0a90*/  ST.E.U16 desc[UR10][R52.64+0x74], RZ ;  /* 0x000074ff34007985 */ /* 0x0089e4000c10150a */
.L_x_9:
[----:B------:R-:W0:Y:S01]  /*0aa0*/  LDC.64 R10, c[0x0][0x358] ;  /* 0x0000d600ff0a7b82 */ /* 0x000e220000000a00 */
[----:B------:R-:W-:-:S04]  /*0ab0*/  PRMT R6, R6, 0x9910, RZ ;  /* 0x0000991006067816 */ /* 0x000fc800000000ff */
[----:B------:R-:W-:-:S13]  /*0ac0*/  ISETP.NE.AND P0, PT, R6, RZ, PT ;  /* 0x000000ff0600720c */ /* 0x000fda0003f05270 */
[----:B------:R-:W-:Y:S05]  /*0ad0*/  @P0 BRA `(.L_x_3) ;  /* 0x0000001400980947 */ /* 0x000fea0003800000 */
[C---:B0-----:R-:W-:Y:S02]  /*0ae0*/  R2UR UR6, R10.reuse ;  /* 0x000000000a0672ca */ /* 0x041fe400000e0000 */
[C---:B------:R-:W-:Y:S02]  /*0af0*/  R2UR UR7, R11.reuse ;  /* 0x000000000b0772ca */ /* 0x040fe400000e0000 */
[----:B------:R-:W-:Y:S02]  /*0b00*/  R2UR UR4, R10 ;  /* 0x000000000a0472ca */ /* 0x000fe400000e0000 */
[----:B------:R-:W-:-:S09]  /*0b10*/  R2UR UR5, R11 ;  /* 0x000000000b0572ca */ /* 0x000fd200000e0000 */
[----:B------:R-:W2:Y:S04]  /*0b20*/  LD.E.U16 R6, desc[UR6][R52.64+0x2] ;  /* 0x0000020634067980 */ /* 0x000ea8000c101500 */
[----:B------:R-:W3:Y:S01]  /*0b30*/  LD.E.U16 R12, desc[UR4][R52.64] ;  /* 0x00000004340c7980 */ /* 0x000ee2000c101500 */
[----:B--2---:R-:W-:Y:S02]  /*0b40*/  PRMT R13, R6, 0x9910, RZ ;  /* 0x00009910060d7816 */ /* 0x004fe400000000ff */
[----:B---3--:R-:W-:-:S04]  /*0b50*/  PRMT R6, R12, 0x9910, RZ ;  /* 0x000099100c067816 */ /* 0x008fc800000000ff */
[----:B------:R-:W-:-:S13]  /*0b60*/  ISETP.NE.AND P0, PT, R6, R13, PT ;  /* 0x0000000d0600720c */ /* 0x000fda0003f05270 */
[----:B------:R-:W-:Y:S05]  /*0b70*/  @P0 BRA `(.L_x_3) ;  /* 0x0000001400700947 */ /* 0x000fea0003800000 */
[----:B------:R-:W-:Y:S02]  /*0b80*/  R2UR UR4, R10 ;  /* 0x000000000a0472ca */ /* 0x000fe400000e0000 */
[----:B------:R-:W-:-:S13]  /*0b90*/  R2UR UR5, R11 ;  /* 0x000000000b0572ca */ /* 0x000fda00000e0000 */
[----:B------:R-:W2:Y:S02]  /*0ba0*/  LD.E.U16 R12, desc[UR4][R52.64+0x4] ;  /* 0x00000404340c7980 */ /* 0x000ea4000c101500 */
[----:B--2---:R-:W-:-:S04]  /*0bb0*/  PRMT R13, R12, 0x9910, RZ ;  /* 0x000099100c0d7816 */ /* 0x004fc800000000ff */
        /* <DEDUP_REMOVED lines=343> */
[----:B------:R-:W-:Y:S05]  /*2130*/  @!P0 BRA `(.L_x_4) ;  /* 0x0000001400c88947 */ /* 0x000fea0003800000 */
.L_x_3:
[----:B------:R-:W1:Y:S01]  /*2140*/  LDC.64 R14, c[0x0][0x380] ;  /* 0x0000e000ff0e7b82 */ /* 0x000e620000000a00 */
[C---:B0-----:R-:W-:Y:S02]  /*2150*/  R2UR UR4, R10.reuse ;  /* 0x000000000a0472ca */ /* 0x041fe400000e0000 */
[C---:B------:R-:W-:Y:S02]  /*2160*/  R2UR UR5, R11.reuse ;  /* 0x000000000b0572ca */ /* 0x040fe400000e0000 */
[----:B------:R-:W-:Y:S02]  /*2170*/  R2UR UR6, R10 ;  /* 0x000000000a0672ca */ /* 0x000fe400000e0000 */
[----:B------:R-:W-:Y:S01]  /*2180*/  R2UR UR7, R11 ;  /* 0x000000000b0772ca */ /* 0x000fe200000e0000 */
[----:B-1----:R-:W-:-:S08]  /*2190*/  IMAD.WIDE.U32 R14, R2, 0x1010, R14 ;  /* 0x00001010020e7825 */ /* 0x002fd000078e000e */
[----:B------:R-:W2:Y:S04]  /*21a0*/  LDG.E.64 R16, desc[UR4][R14.64+0x1008] ;  /* 0x001008040e107981 */ /* 0x000ea8000c1e1b00 */
[----:B------:R-:W2:Y:S02]  /*21b0*/  LDG.E.64 R12, desc[UR6][R14.64+0x1000] ;  /* 0x001000060e0c7981 */ /* 0x000ea4000c1e1b00 */
[----:B--2---:R-:W-:-:S05]  /*21c0*/  IMAD.WIDE R6, R13, 0x4, R16 ;  /* 0x000000040d067825 */ /* 0x004fca00078e0210 */
[----:B------:R-:W2:Y:S01]  /*21d0*/  LD.E R18, desc[UR4][R6.64] ;  /* 0x0000000406127980 */ /* 0x000ea2000c101900 */
[----:B------:R-:W-:Y:S01]  /*21e0*/  IMAD.IADD R19, R3, 0x1, R12 ;  /* 0x0000000103137824 */ /* 0x000fe200078e020c */
[C---:B------:R-:W-:Y:S02]  /*21f0*/  R2UR UR10, R10.reuse ;  /* 0x000000000a0a72ca */ /* 0x040fe400000e0000 */
[----:B------:R-:W-:Y:S01]  /*2200*/  R2UR UR11, R11 ;  /* 0x000000000b0b72ca */ /* 0x000fe200000e0000 */
[----:B------:R-:W-:Y:S01]  /*2210*/  IMAD.SHL.U32 R12, R19, 0x4, RZ ;  /* 0x00000004130c7824 */ /* 0x000fe200078e00ff */
[C---:B------:R-:W-:Y:S02]  /*2220*/  R2UR UR8, R10.reuse ;  /* 0x000000000a0872ca */ /* 0x040fe400000e0000 */
[----:B------:R-:W-:Y:S02]  /*2230*/  R2UR UR9, R11 ;  /* 0x000000000b0972ca */ /* 0x000fe400000e0000 */
[----:B------:R-:W-:-:S02]  /*2240*/  R2UR UR14, R10 ;  /* 0x000000000a0e72ca */ /* 0x000fc400000e0000 */
[C---:B------:R-:W-:Y:S02]  /*2250*/  R2UR UR15, R11.reuse ;  /* 0x000000000b0f72ca */ /* 0x040fe400000e0000 */
[----:B------:R-:W-:Y:S02]  /*2260*/  R2UR UR12, R10 ;  /* 0x000000000a0c72ca */ /* 0x000fe400000e0000 */
[----:B------:R-:W-:Y:S01]  /*2270*/  R2UR UR13, R11 ;  /* 0x000000000b0d72ca */ /* 0x000fe200000e0000 */
[----:B------:R-:W3:Y:S08]  /*2280*/  LD.E R16, desc[UR10][R16.64+0x9f60] ;  /* 0x009f600a10107980 */ /* 0x000ef0000c101900 */
[----:B------:R-:W5:Y:S04]  /*2290*/  LD.E R31, desc[UR14][R6.64+0x9c40] ;  /* 0x009c400e061f7980 */ /* 0x000f68000c101900 */
[----:B------:R-:W5:Y:S01]  /*22a0*/  LD.E R29, desc[UR12][R6.64+0x9920] ;  /* 0x0099200c061d7980 */ /* 0x000f62000c101900 */
[----:B--2---:R-:W-:Y:S01]  /*22b0*/  IMAD.IADD R22, R18, 0x1, R19 ;  /* 0x0000000112167824 */ /* 0x004fe200078e0213 */
[C---:B------:R-:W-:Y:S01]  /*22c0*/  LOP3.LUT R19, R12.reuse, 0xffc, RZ, 0xc0, !PT ;  /* 0x00000ffc0c137812 */ /* 0x040fe200078ec0ff */
[----:B------:R-:W-:-:S02]  /*22d0*/  VIADD R18, R12, 0x4 ;  /* 0x000000040c127836 */ /* 0x000fc40000000000 */
[----:B------:R-:W-:-:S03]  /*22e0*/  IMAD.SHL.U32 R22, R22, 0x4, RZ ;  /* 0x0000000416167824 */ /* 0x000fc600078e00ff */
[----:B------:R-:W-:Y:S02]  /*22f0*/  LOP3.LUT R21, R18, 0xffc, RZ, 0xc0, !PT ;  /* 0x00000ffc12157812 */ /* 0x000fe400078ec0ff */
[C---:B------:R-:W-:Y:S02]  /*2300*/  IADD3 R18, P0, PT, R14.reuse, R19, RZ ;  /* 0x000000130e127210 */ /* 0x040fe40007f1e0ff */
[----:B------:R-:W-:Y:S02]  /*2310*/  IADD3 R20, P1, PT, R14, R21, RZ ;  /* 0x000000150e147210 */ /* 0x000fe40007f3e0ff */
[----:B------:R-:W-:Y:S01]  /*2320*/  LOP3.LUT R27, R22, 0xffc, RZ, 0xc0, !PT ;  /* 0x00000ffc161b7812 */ /* 0x000fe200078ec0ff */
[--C-:B------:R-:W-:Y:S02]  /*2330*/  IMAD.X R19, RZ, RZ, R15.reuse, P0 ;  /* 0x000000ffff137224 */ /* 0x100fe400000e060f */
[----:B------:R-:W-:Y:S01]  /*2340*/  IMAD.X R21, RZ, RZ, R15, P1 ;  /* 0x000000ffff157224 */ /* 0x000fe200008e060f */
[----:B----4-:R-:W-:-:S02]  /*2350*/  IADD3 R26, P0, PT, R14, R27, RZ ;  /* 0x0000001b0e1a7210 */ /* 0x010fc40007f1e0ff */
[----:B------:R-:W3:Y:S03]  /*2360*/  LDG.E R18, desc[UR4][R18.64] ;  /* 0x0000000412127981 */ /* 0x000ee6000c1e1900 */
[----:B------:R-:W-:Y:S01]  /*2370*/  IMAD.X R27, RZ, RZ, R15, P0 ;  /* 0x000000ffff1b7224 */ /* 0x000fe200000e060f */
[----:B------:R-:W3:Y:S04]  /*2380*/  LDG.E R21, desc[UR6][R20.64] ;  /* 0x0000000614157981 */ /* 0x000ee8000c1e1900 */
[----:B------:R-:W5:Y:S01]  /*2390*/  LDG.E R26, desc[UR8][R26.64] ;  /* 0x000000081a1a7981 */ /* 0x000f62000c1e1900 */
[----:B---3--:R-:W-:Y:S02]  /*23a0*/  LOP3.LUT R24, R21, R16, R18, 0x78, !PT ;  /* 0x0000001015187212 */ /* 0x008fe400078e7812 */
[----:B-----5:R-:W-:-:S02]  /*23b0*/  SHF.R.U32.HI R31, RZ, R31, R26 ;  /* 0x0000001fff1f7219 */ /* 0x020fc4000001161a */
[----:B------:R-:W-:-:S04]  /*23c0*/  SHF.L.U32 R29, R24, R29, RZ ;  /* 0x0000001d181d7219 */ /* 0x000fc800000006ff */
[----:B------:R-:W-:Y:S01]  /*23d0*/  LOP3.LUT R29, R24, R31, R29, 0x96, !PT ;  /* 0x0000001f181d7212 */ /* 0x000fe200078e961d */
[----:B------:R-:W-:-:S04]  /*23e0*/  IMAD.WIDE R18, R13, 0x3c, R6 ;  /* 0x0000003c0d127825 */ /* 0x000fc800078e0206 */
[----:B------:R-:W-:-:S05]  /*23f0*/  IMAD.SHL.U32 R24, R29, 0x4, RZ ;  /* 0x000000041d187824 */ /* 0x000fca00078e00ff */
[----:B------:R-:W-:-:S04]  /*2400*/  LOP3.LUT R13, R24, 0x3c, RZ, 0xc0, !PT ;  /* 0x0000003c180d7812 */ /* 0x000fc800078ec0ff */
[----:B------:R-:W-:-:S05]  /*2410*/  IADD3 R16, P0, PT, R18, R13, RZ ;  /* 0x0000000d12107210 */ /* 0x000fca0007f1e0ff */
[----:B------:R-:W-:-:S05]  /*2420*/  IMAD.X R17, RZ, RZ, R19, P0 ;  /* 0x000000ffff117224 */ /* 0x000fca00000e0613 */
[----:B------:R-:W2:Y:S01]  /*2430*/  LD.E R16, desc[UR4][R16.64+0x320] ;  /* 0x0003200410107980 */ /* 0x000ea2000c101900 */
[----:B------:R-:W-:Y:S02]  /*2440*/  VIADD R12, R12, 0x57c ;  /* 0x0000057c0c0c7836 */ /* 0x000fe40000000000 */
[----:B------:R-:W-:-:S03]  /*2450*/  VIADD R22, R22, 0xfffffffc ;  /* 0xfffffffc16167836 */ /* 0x000fc60000000000 */
[----:B------:R-:W-:Y:S02]  /*2460*/  LOP3.LUT R7, R12, 0xffc, RZ, 0xc0, !PT ;  /* 0x00000ffc0c077812 */ /* 0x000fe400078ec0ff */
[----:B------:R-:W-:Y:S02]  /*2470*/  LOP3.LUT R13, R22, 0xffc, RZ, 0xc0, !PT ;  /* 0x00000ffc160d7812 */ /* 0x000fe400078ec0ff */
[C---:B------:R-:W-:Y:S02]  /*2480*/  IADD3 R6, P0, PT, R14.reuse, R7, RZ ;  /* 0x000000070e067210 */ /* 0x040fe40007f1e0ff */
[----:B------:R-:W-:-:S03]  /*2490*/  IADD3 R12, P1, PT, R14, R13, RZ ;  /* 0x0000000d0e0c7210 */ /* 0x000fc60007f3e0ff */
[--C-:B------:R-:W-:Y:S02]  /*24a0*/  IMAD.X R7, RZ, RZ, R15.reuse, P0 ;  /* 0x000000ffff077224 */ /* 0x100fe400000e060f */
[----:B------:R-:W-:Y:S01]  /*24b0*/  IMAD.X R13, RZ, RZ, R15, P1 ;  /* 0x000000ffff0d7224 */ /* 0x000fe200008e060f */
[----:B--2---:R-:W-:-:S05]  /*24c0*/  LOP3.LUT R29, R29, R16, RZ, 0x3c, !PT ;  /* 0x000000101d1d7212 */ /* 0x004fca00078e3cff */
[----:B------:R0:W-:Y:S04]  /*24d0*/  STG.E desc[UR4][R6.64], R29 ;  /* 0x0000001d06007986 */ /* 0x0001e8000c101904 */
[----:B------:R-:W2:Y:S01]  /*24e0*/  LDG.E R12, desc[UR6][R12.64] ;  /* 0x000000060c0c7981 */ /* 0x000ea2000c1e1900 */
[----:B------:R-:W-:Y:S02]  /*24f0*/  ISETP.NE.AND P0, PT, R3, RZ, PT ;  /* 0x000000ff0300720c */ /* 0x000fe40003f05270 */
[----:B--2---:R-:W-:-:S04]  /*2500*/  SHF.R.U32.HI R17, RZ, 0x10, R12 ;  /* 0x00000010ff117819 */ /* 0x004fc8000001160c */
[----:B------:R-:W-:-:S04]  /*2510*/  LOP3.LUT R17, R17, R12, RZ, 0x3c, !PT ;  /* 0x0000000c11117212 */ /* 0x000fc800078e3cff */
[----:B------:R-:W-:-:S04]  /*2520*/  SHF.R.U32.HI R16, RZ, 0x8, R17 ;  /* 0x00000008ff107819 */ /* 0x000fc80000011611 */
[----:B------:R-:W-:-:S05]  /*2530*/  LOP3.LUT R16, R16, R17, RZ, 0x3c, !PT ;  /* 0x0000001110107212 */ /* 0x000fca00078e3cff */
[----:B------:R-:W-:-:S05]  /*2540*/  IMAD.SHL.U32 R16, R16, 0x4, RZ ;  /* 0x0000000410107824 */ /* 0x000fca00078e00ff */
[----:B------:R-:W-:-:S04]  /*2550*/  LOP3.LUT R17, R16, 0x3c, RZ, 0xc0, !PT ;  /* 0x0000003c10117812 */ /* 0x000fc800078ec0ff */
[----:B------:R-:W-:-:S05]  /*2560*/  IADD3 R16, P1, PT, R18, R17, RZ ;  /* 0x0000001112107210 */ /* 0x000fca0007f3e0ff */
[----:B------:R-:W-:-:S05]  /*2570*/  IMAD.X R17, RZ, RZ, R19, P1 ;  /* 0x000000ffff117224 */ /* 0x000fca00008e0613 */
[----:B------:R-:W2:Y:S01]  /*2580*/  LD.E R16, desc[UR4][R16.64+0x3520] ;  /* 0x0035200410107980 */ /* 0x000ea2000c101900 */
[----:B------:R-:W-:Y:S05]  /*2590*/  WARPSYNC.ALL ;  /* 0x0000000000007948 */ /* 0x000fea0003800000 */
[----:B------:R-:W-:Y:S02]  /*25a0*/  @!P0 R2UR UR4, R10 ;  /* 0x000000000a0482ca */ /* 0x000fe400000e0000 */
[----:B------:R-:W-:Y:S01]  /*25b0*/  @!P0 R2UR UR5, R11 ;  /* 0x000000000b0582ca */ /* 0x000fe200000e0000 */
[----:B------:R-:W-:-:S12]  /*25c0*/  BAR.SYNC.DEFER_BLOCKING 0x0 ;  /* 0x0000000000007b1d */ /* 0x000fd80000010000 */
[----:B0-----:R-:W3:Y:S01]  /*25d0*/  @!P0 LDG.E R6, desc[UR4][R14.64+0x1000] ;  /* 0x001000040e068981 */ /* 0x001ee2000c1e1900 */
[----:B------:R-:W0:Y:S08]  /*25e0*/  @!P0 LDC R7, c[0x0][0x364] ;  /* 0x0000d900ff078b82 */ /* 0x000e300000000800 */
[----:B------:R-:W3:Y:S01]  /*25f0*/  @!P0 LDC R12, c[0x0][0x360] ;  /* 0x0000d800ff0c8b82 */ /* 0x000ee20000000800 */
[----:B------:R-:W-:-:S02]  /*2600*/  @!P0 R2UR UR4, R10 ;  /* 0x000000000a0482ca */ /* 0x000fc400000e0000 */
[----:B------:R-:W-:Y:S01]  /*2610*/  @!P0 R2UR UR5, R11 ;  /* 0x000000000b0582ca */ /* 0x000fe200000e0000 */
[----:B0-----:R-:W-:Y:S01]  /*2620*/  @!P0 IMAD R7, R0, R7, RZ ;  /* 0x0000000700078224 */ /* 0x001fe200078e02ff */
[----:B------:R-:W-:Y:S01]  /*2630*/  BSSY.RECONVERGENT B1, `(.L_x_5) ;  /* 0x0000106000017945 */ /* 0x000fe20003800200 */
[----:B------:R-:W-:Y:S02]  /*2640*/  IMAD.MOV.U32 R13, RZ, RZ, RZ ;  /* 0x000000ffff0d7224 */ /* 0x000fe400078e00ff */
[----:B------:R-:W-:Y:S01]  /*2650*/  IMAD.MOV.U32 R22, RZ, RZ, 0x78 ;  /* 0x00000078ff167424 */ /* 0x000fe200078e00ff */
[----:B--2---:R-:W-:-:S04]  /*2660*/  LOP3.LUT R29, R16, R29, RZ, 0x3c, !PT ;  /* 0x0000001d101d7212 */ /* 0x004fc800078e3cff */
[----:B------:R-:W-:Y:S01]  /*2670*/  I2FP.F32.U32 R29, R29 ;  /* 0x0000001d001d7245 */ /* 0x000fe20000201000 */
[----:B---3--:R-:W-:-:S05]  /*2680*/  @!P0 IMAD R6, R7, R12, R6 ;  /* 0x0000000c07068224 */ /* 0x008fca00078e0206 */
[----:B------:R-:W-:Y:S01]  /*2690*/  @!P0 LOP3.LUT R17, R6, 0x3ff, RZ, 0xc0, !PT ;  /* 0x000003ff06118812 */ /* 0x000fe200078ec0ff */
[----:B------:R-:W-:-:S04]  /*26a0*/  IMAD.MOV.U32 R6, RZ, RZ, 0x2f800000 ;  /* 0x2f800000ff067424 */ /* 0x000fc800078e00ff */
[----:B------:R-:W-:Y:S01]  /*26b0*/  FFMA R29, R29, R6, 1.1641532182693481445e-10 ;  /* 0x2f0000001d1d7423 */ /* 0x000fe20000000006 */
[----:B------:R0:W-:Y:S03]  /*26c0*/  @!P0 STG.E desc[UR4][R14.64+0x1000], R17 ;  /* 0x001000110e008986 */ /* 0x0001e6000c101904 */
[----:B------:R-:W-:-:S06]  /*26d0*/  FMUL R7, R29, 60 ;  /* 0x427000001d077820 */ /* 0x000fcc0000400000 */
[----:B------:R-:W1:Y:S01]  /*26e0*/  F2I.TRUNC.NTZ R7, R7 ;  /* 0x0000000700077305 */ /* 0x000e62000020f100 */
[----:B------:R-:W-:Y:S01]  /*26f0*/  PRMT R6, RZ, 0x7610, R6 ;  /* 0x00007610ff067816 */ /* 0x000fe20000000006 */
[----:B------:R-:W-:Y:S02]  /*2700*/  IMAD.MOV.U32 R12, RZ, RZ, 0x1 ;  /* 0x00000001ff0c7424 */ /* 0x000fe400078e00ff */
[----:B------:R-:W-:Y:S01]  /*2710*/  IMAD.MOV.U32 R29, RZ, RZ, RZ ;  /* 0x000000ffff1d7224 */ /* 0x000fe200078e00ff */
[----:B0-----:R-:W-:Y:S06]  /*2720*/  BAR.SYNC.DEFER_BLOCKING 0x0 ;  /* 0x0000000000007b1d */ /* 0x001fec0000010000 */
.L_x_8:
[----:B------:R-:W-:Y:S02]  /*2730*/  R2UR UR4, R10 ;  /* 0x000000000a0472ca */ /* 0x000fe400000e0000 */
[----:B------:R-:W-:Y:S02]  /*2740*/  R2UR UR5, R11 ;  /* 0x000000000b0572ca */ /* 0x000fe400000e0000 */
[----:B------:R-:W-:-:S05]  /*2750*/  IADD3 R14, P0, PT, R52, R13, RZ ;  /* 0x0000000d340e7210 */ /* 0x000fca0007f1e0ff */
[----:B------:R-:W-:-:S06]  /*2760*/  IMAD.X R15, R53, 0x1, R29, P0 ;  /* 0x00000001350f7824 */ /* 0x000fcc00000e061d */
[----:B------:R-:W2:Y:S01]  /*2770*/  LD.E.U16 R21, desc[UR4][R14.64] ;  /* 0x000000040e157980 */ /* 0x000ea2000c101500 */
[----:B-1----:R-:W0:Y:S01]  /*2780*/  I2F.F64 R16, R7 ;  /* 0x0000000700107312 */ /* 0x002e220000201c00 */
[----:B------:R-:W-:Y:S01]  /*2790*/  VIADD R20, R12, 0xffffffff ;  /* 0xffffffff0c147836 */ /* 0x000fe20000000000 */
[----:B------:R-:W-:Y:S01]  /*27a0*/  BSSY.RECONVERGENT B2, `(.L_x_6) ;  /* 0x00000df000027945 */ /* 0x000fe20003800200 */
[----:B0-----:R-:W-:Y:S01]  /*27b0*/  DADD R18, R16, 6 ;  /* 0x4018000010127429 */ /* 0x001fe20000000000 */
[----:B------:R-:W-:-:S05]  /*27c0*/  IADD3 R16, P1, PT, R4, R13, RZ ;  /* 0x0000000d04107210 */ /* 0x000fca0007f3e0ff */
[----:B------:R-:W-:-:S04]  /*27d0*/  IMAD.X R17, R5, 0x1, R29, P1 ;  /* 0x0000000105117824 */ /* 0x000fc800008e061d */
[----:B------:R-:W0:Y:S02]  /*27e0*/  F2I.F64.TRUNC R19, R18 ;  /* 0x0000001200137311 */ /* 0x000e24000030d100 */
[----:B0-----:R-:W-:-:S04]  /*27f0*/  ISETP.GT.AND P0, PT, R20, R19, PT ;  /* 0x000000131400720c */ /* 0x001fc80003f04270 */
[----:B------:R-:W-:Y:S01]  /*2800*/  ISETP.GT.OR P0, PT, R7, R20, P0 ;  /* 0x000000140700720c */ /* 0x000fe20000704670 */
[----:B--2---:R0:W-:-:S12]  /*2810*/  ST.E.U16 desc[UR4][R16.64], R21 ;  /* 0x0000001510007985 */ /* 0x0041d8000c101504 */
[----:B------:R-:W-:Y:S05]  /*2820*/  @P0 BRA `(.L_x_7) ;  /* 0x0000000c00580947 */ /* 0x000fea0003800000 */
[----:B------:R-:W-:Y:S02]  /*2830*/  ISETP.NE.AND P0, PT, R22, 0x2, PT ;  /* 0x000000021600780c */ /* 0x000fe40003f05270 */
[C---:B------:R-:W-:Y:S02]  /*2840*/  R2UR UR4, R10.reuse ;  /* 0x000000000a0472ca */ /* 0x040fe400000e0000 */
[C---:B------:R-:W-:Y:S02]  /*2850*/  R2UR UR5, R11.reuse ;  /* 0x000000000b0572ca */ /* 0x040fe400000e0000 */
[----:B------:R-:W-:Y:S02]  /*2860*/  R2UR UR6, R10 ;  /* 0x000000000a0672ca */ /* 0x000fe400000e0000 */
[----:B------:R-:W-:Y:S02]  /*2870*/  R2UR UR7, R11 ;  /* 0x000000000b0772ca */ /* 0x000fe400000e0000 */
[----:B------:R-:W-:-:S05]  /*2880*/  SEL R19, R12, RZ, P0 ;  /* 0x000000ff0c137207 */ /* 0x000fca0000000000 */
[----:B------:R-:W-:Y:S02]  /*2890*/  IMAD.WIDE.U32 R18, R19, 0x2, R52 ;  /* 0x0000000213127825 */ /* 0x000fe400078e0034 */
[----:B0-----:R-:W2:Y:S04]  /*28a0*/  LD.E.U16 R21, desc[UR4][R14.64+-0x2] ;  /* 0xfffffe040e157980 */ /* 0x001ea8000c101500 */
[----:B------:R-:W3:Y:S01]  /*28b0*/  LD.E.U16 R18, desc[UR6][R18.64] ;  /* 0x0000000612127980 */ /* 0x000ee2000c101500 */
[----:B--2---:R-:W-:Y:S02]  /*28c0*/  PRMT R27, R21, 0x9910, RZ ;  /* 0x00009910151b7816 */ /* 0x004fe400000000ff */
[----:B---3--:R-:W-:-:S04]  /*28d0*/  PRMT R20, R18, 0x9910, RZ ;  /* 0x0000991012147816 */ /* 0x008fc800000000ff */
[----:B------:R-:W-:-:S13]  /*28e0*/  ISETP.NE.AND P0, PT, R27, R20, PT ;  /* 0x000000141b00720c */ /* 0x000fda0003f05270 */
[----:B------:R-:W-:Y:S02]  /*28f0*/  @!P0 R2UR UR4, R10 ;  /* 0x000000000a0482ca */ /* 0x000fe400000e0000 */
[----:B------:R-:W-:-:S13]  /*2900*/  @!P0 R2UR UR5, R11 ;  /* 0x000000000b0582ca */ /* 0x000fda00000e0000 */
[----:B------:R1:W-:Y:S01]  /*2910*/  @!P0 ST.E.U16 desc[UR4][R16.64], R21 ;  /* 0x0000001510008985 */ /* 0x0003e2000c101504 */
[----:B------:R-:W-:Y:S05]  /*2920*/  @!P0 BRA `(.L_x_7) ;  /* 0x0000000c00188947 */ /* 0x000fea0003800000 */
[----:B-1----:R-:W0:Y:S01]  /*2930*/  LDC.64 R16, c[0x0][0x380] ;  /* 0x0000e000ff107b82 */ /* 0x002e220000000a00 */
[C---:B------:R-:W-:Y:S02]  /*2940*/  R2UR UR4, R10.reuse ;  /* 0x000000000a0472ca */ /* 0x040fe400000e0000 */
[C---:B------:R-:W-:Y:S02]  /*2950*/  R2UR UR5, R11.reuse ;  /* 0x000000000b0572ca */ /* 0x040fe400000e0000 */
[----:B------:R-:W-:Y:S02]  /*2960*/  R2UR UR6, R10 ;  /* 0x000000000a0672ca */ /* 0x000fe400000e0000 */
[----:B------:R-:W-:Y:S01]  /*2970*/  R2UR UR7, R11 ;  /* 0x000000000b0772ca */ /* 0x000fe200000e0000 */
[----:B0-----:R-:W-:-:S08]  /*2980*/  IMAD.WIDE.U32 R16, R2, 0x1010, R16 ;  /* 0x0000101002107825 */ /* 0x001fd000078e0010 */
[----:B------:R-:W2:Y:S04]  /*2990*/  LDG.E.64 R32, desc[UR4][R16.64+0x1008] ;  /* 0x0010080410207981 */ /* 0x000ea8000c1e1b00 */
[----:B------:R-:W2:Y:S02]  /*29a0*/  LDG.E.64 R18, desc[UR6][R16.64+0x1000] ;  /* 0x0010000610127981 */ /* 0x000ea4000c1e1b00 */
[----:B--2---:R-:W-:Y:S01]  /*29b0*/  IMAD.WIDE R30, R19, 0x4, R32 ;  /* 0x00000004131e7825 */ /* 0x004fe200078e0220 */
[----:B------:R-:W-:Y:S01]  /*29c0*/  R2UR UR10, R10 ;  /* 0x000000000a0a72ca */ /* 0x000fe200000e0000 */
[----:B------:R-:W2:Y:S04]  /*29d0*/  LD.E R32, desc[UR6][R32.64+0x9f60] ;  /* 0x009f600620207980 */ /* 0x000ea8000c101900 */
[----:B------:R-:W3:Y:S01]  /*29e0*/  LD.E R24, desc[UR4][R30.64] ;  /* 0x000000041e187980 */ /* 0x000ee2000c101900 */
[----:B------:R-:W-:-:S04]  /*29f0*/  IMAD.IADD R35, R3, 0x1, R18 ;  /* 0x0000000103237824 */ /* 0x000fc800078e0212 */
[----:B------:R-:W-:-:S04]  /*2a00*/  IMAD.SHL.U32 R18, R35, 0x4, RZ ;  /* 0x0000000423127824 */ /* 0x000fc800078e00ff */
[C---:B------:R-:W-:Y:S01]  /*2a10*/  VIADD R20, R18.reuse, 0x4 ;  /* 0x0000000412147836 */ /* 0x040fe20000000000 */
[----:B------:R-:W-:-:S04]  /*2a20*/  LOP3.LUT R27, R18, 0xffc, RZ, 0xc0, !PT ;  /* 0x00000ffc121b7812 */ /* 0x000fc800078ec0ff */
[----:B------:R-:W-:Y:S02]  /*2a30*/  IADD3 R26, P0, PT, R16, R27, RZ ;  /* 0x0000001b101a7210 */ /* 0x000fe40007f1e0ff */
[----:B------:R-:W-:-:S03]  /*2a40*/  LOP3.LUT R21, R20, 0xffc, RZ, 0xc0, !PT ;  /* 0x00000ffc14157812 */ /* 0x000fc600078ec0ff */
[--C-:B------:R-:W-:Y:S01]  /*2a50*/  IMAD.X R27, RZ, RZ, R17.reuse, P0 ;  /* 0x000000ffff1b7224 */ /* 0x100fe200000e0611 */
[----:B------:R-:W-:Y:S02]  /*2a60*/  IADD3 R20, P0, PT, R16, R21, RZ ;  /* 0x0000001510147210 */ /* 0x000fe40007f1e0ff */
[C---:B------:R-:W-:Y:S02]  /*2a70*/  R2UR UR11, R11.reuse ;  /* 0x000000000b0b72ca */ /* 0x040fe400000e0000 */
[----:B------:R-:W-:Y:S02]  /*2a80*/  R2UR UR8, R10 ;  /* 0x000000000a0872ca */ /* 0x000fe400000e0000 */
[----:B------:R-:W-:Y:S01]  /*2a90*/  R2UR UR9, R11 ;  /* 0x000000000b0972ca */ /* 0x000fe200000e0000 */
[----:B------:R-:W-:Y:S01]  /*2aa0*/  IMAD.X R21, RZ, RZ, R17, P0 ;  /* 0x000000ffff157224 */ /* 0x000fe200000e0611 */
[----:B------:R-:W2:Y:S05]  /*2ab0*/  LDG.E R26, desc[UR4][R26.64] ;  /* 0x000000041a1a7981 */ /* 0x000eaa000c1e1900 */
[----:B------:R-:W2:Y:S04]  /*2ac0*/  LDG.E R21, desc[UR6][R20.64] ;  /* 0x0000000614157981 */ /* 0x000ea8000c1e1900 */
[----:B------:R-:W4:Y:S04]  /*2ad0*/  LD.E R27, desc[UR10][R30.64+0x9c40] ;  /* 0x009c400a1e1b7980 */ /* 0x000f28000c101900 */
[----:B------:R-:W4:Y:S01]  /*2ae0*/  LD.E R20, desc[UR8][R30.64+0x9920] ;  /* 0x009920081e147980 */ /* 0x000f22000c101900 */
[----:B---3--:R-:W-:-:S04]  /*2af0*/  IMAD.IADD R24, R24, 0x1, R35 ;  /* 0x0000000118187824 */ /* 0x008fc800078e0223 */
[----:B------:R-:W-:-:S05]  /*2b00*/  IMAD.SHL.U32 R24, R24, 0x4, RZ ;  /* 0x0000000418187824 */ /* 0x000fca00078e00ff */
[----:B------:R-:W-:-:S04]  /*2b10*/  LOP3.LUT R35, R24, 0xffc, RZ, 0xc0, !PT ;  /* 0x00000ffc18237812 */ /* 0x000fc800078ec0ff */
[----:B------:R-:W-:-:S05]  /*2b20*/  IADD3 R34, P0, PT, R16, R35, RZ ;  /* 0x0000002310227210 */ /* 0x000fca0007f1e0ff */
[----:B------:R-:W-:-:S05]  /*2b30*/  IMAD.X R35, RZ, RZ, R17, P0 ;  /* 0x000000ffff237224 */ /* 0x000fca00000e0611 */
[----:B------:R-:W3:Y:S01]  /*2b40*/  LDG.E R34, desc[UR4][R34.64] ;  /* 0x0000000422227981 */ /* 0x000ee2000c1e1900 */
[----:B--2---:R-:W-:-:S04]  /*2b50*/  LOP3.LUT R21, R21, R32, R26, 0x78, !PT ;  /* 0x0000002015157212 */ /* 0x004fc800078e781a */
[----:B----4-:R-:W-:Y:S02]  /*2b60*/  SHF.L.U32 R20, R21, R20, RZ ;  /* 0x0000001415147219 */ /* 0x010fe400000006ff */
[----:B---3--:R-:W-:-:S04]  /*2b70*/  SHF.R.U32.HI R27, RZ, R27, R34 ;  /* 0x0000001bff1b7219 */ /* 0x008fc80000011622 */
[----:B------:R-:W-:Y:S01]  /*2b80*/  LOP3.LUT R28, R21, R27, R20, 0x96, !PT ;  /* 0x0000001b151c7212 */ /* 0x000fe200078e9614 */
[----:B------:R-:W-:-:S04]  /*2b90*/  IMAD.WIDE R26, R19, 0x3c, R30 ;  /* 0x0000003c131a7825 */ /* 0x000fc800078e021e */
[----:B------:R-:W-:-:S05]  /*2ba0*/  IMAD.SHL.U32 R20, R28, 0x4, RZ ;  /* 0x000000041c147824 */ /* 0x000fca00078e00ff */
[----:B------:R-:W-:-:S04]  /*2bb0*/  LOP3.LUT R33, R20, 0x3c, RZ, 0xc0, !PT ;  /* 0x0000003c14217812 */ /* 0x000fc800078ec0ff */
[----:B------:R-:W-:-:S05]  /*2bc0*/  IADD3 R32, P0, PT, R26, R33, RZ ;  /* 0x000000211a207210 */ /* 0x000fca0007f1e0ff */
[----:B------:R-:W-:-:S06]  /*2bd0*/  IMAD.X R33, RZ, RZ, R27, P0 ;  /* 0x000000ffff217224 */ /* 0x000fcc00000e061b */
        /* <DEDUP_REMOVED lines=21> */
[----:B------:R1:W2:Y:S01]  /*2d30*/  LD.E R31, desc[UR4][R26.64+0x3520] ;  /* 0x003520041a1f7980 */ /* 0x0002a2000c101900 */
[----:B------:R-:W-:Y:S05]  /*2d40*/  WARPSYNC.ALL ;  /* 0x0000000000007948 */ /* 0x000fea0003800000 */
[----:B------:R-:W-:Y:S02]  /*2d50*/  @!P0 R2UR UR4, R10 ;  /* 0x000000000a0482ca */ /* 0x000fe400000e0000 */
[----:B------:R-:W-:Y:S01]  /*2d60*/  @!P0 R2UR UR5, R11 ;  /* 0x000000000b0582ca */ /* 0x000fe200000e0000 */
[----:B------:R-:W-:-:S12]  /*2d70*/  BAR.SYNC.DEFER_BLOCKING 0x0 ;  /* 0x0000000000007b1d */ /* 0x000fd80000010000 */
[----:B------:R-:W3:Y:S01]  /*2d80*/  @!P0 LDG.E R18, desc[UR4][R16.64+0x1000] ;  /* 0x0010000410128981 */ /* 0x000ee2000c1e1900 */
[----:B------:R-:W4:Y:S08]  /*2d90*/  @!P0 LDC R19, c[0x0][0x364] ;  /* 0x0000d900ff138b82 */ /* 0x000f300000000800 */
[----:B0-----:R-:W3:Y:S01]  /*2da0*/  @!P0 LDC R20, c[0x0][0x360] ;  /* 0x0000d800ff148b82 */ /* 0x001ee20000000800 */
[----:B------:R-:W-:-:S02]  /*2db0*/  @!P0 R2UR UR4, R10 ;  /* 0x000000000a0482ca */ /* 0x000fc400000e0000 */
[C---:B------:R-:W-:Y:S01]  /*2dc0*/  @!P0 R2UR UR5, R11.reuse ;  /* 0x000000000b0582ca */ /* 0x040fe200000e0000 */
[----:B----4-:R-:W-:Y:S01]  /*2dd0*/  @!P0 IMAD R19, R0, R19, RZ ;  /* 0x0000001300138224 */ /* 0x010fe200078e02ff */
[----:B------:R-:W-:Y:S02]  /*2de0*/  R2UR UR6, R10 ;  /* 0x000000000a0672ca */ /* 0x000fe400000e0000 */
[----:B------:R-:W-:Y:S01]  /*2df0*/  R2UR UR7, R11 ;  /* 0x000000000b0772ca */ /* 0x000fe200000e0000 */
[----:B---3--:R-:W-:-:S05]  /*2e00*/  @!P0 IMAD R18, R19, R20, R18 ;  /* 0x0000001413128224 */ /* 0x008fca00078e0212 */
[----:B------:R-:W-:-:S05]  /*2e10*/  @!P0 LOP3.LUT R21, R18, 0x3ff, RZ, 0xc0, !PT ;  /* 0x000003ff12158812 */ /* 0x000fca00078ec0ff */
[----:B------:R0:W-:Y:S01]  /*2e20*/  @!P0 STG.E desc[UR4][R16.64+0x1000], R21 ;  /* 0x0010001510008986 */ /* 0x0001e2000c101904 */
[----:B------:R-:W-:Y:S01]  /*2e30*/  BAR.SYNC.DEFER_BLOCKING 0x0 ;  /* 0x0000000000007b1d */ /* 0x000fe20000010000 */
[----:B------:R-:W-:Y:S02]  /*2e40*/  R2UR UR4, R10 ;  /* 0x000000000a0472ca */ /* 0x000fe400000e0000 */
[----:B------:R-:W-:-:S03]  /*2e50*/  R2UR UR5, R11 ;  /* 0x000000000b0572ca */ /* 0x000fc600000e0000 */
[----:B------:R-:W3:Y:S10]  /*2e60*/  LDG.E.64 R18, desc[UR6][R16.64+0x1000] ;  /* 0x0010000610127981 */ /* 0x000ef4000c1e1b00 */
[----:B------:R-:W4:Y:S01]  /*2e70*/  LDG.E.64 R32, desc[UR4][R16.64+0x1008] ;  /* 0x0010080410207981 */ /* 0x000f22000c1e1b00 */
[----:B------:R-:W-:-:S02]  /*2e80*/  R2UR UR4, R10 ;  /* 0x000000000a0472ca */ /* 0x000fc400000e0000 */
[C---:B------:R-:W-:Y:S02]  /*2e90*/  R2UR UR5, R11.reuse ;  /* 0x000000000b0572ca */ /* 0x040fe400000e0000 */
[C---:B------:R-:W-:Y:S02]  /*2ea0*/  R2UR UR6, R10.reuse ;  /* 0x000000000a0672ca */ /* 0x040fe400000e0000 */
[C---:B------:R-:W-:Y:S02]  /*2eb0*/  R2UR UR7, R11.reuse ;  /* 0x000000000b0772ca */ /* 0x040fe400000e0000 */
[----:B------:R-:W-:Y:S02]  /*2ec0*/  R2UR UR8, R10 ;  /* 0x000000000a0872ca */ /* 0x000fe400000e0000 */
[----:B------:R-:W-:Y:S01]  /*2ed0*/  R2UR UR9, R11 ;  /* 0x000000000b0972ca */ /* 0x000fe200000e0000 */
[----:B---3--:R-:W-:-:S04]  /*2ee0*/  IMAD.IADD R18, R3, 0x1, R18 ;  /* 0x0000000103127824 */ /* 0x008fc800078e0212 */
[----:B------:R-:W-:-:S08]  /*2ef0*/  IMAD.SHL.U32 R30, R18, 0x4, RZ ;  /* 0x00000004121e7824 */ /* 0x000fd000078e00ff */
[----:B----4-:R-:W3:Y:S01]  /*2f00*/  LD.E R28, desc[UR8][R32.64+0x9f60] ;  /* 0x009f6008201c7980 */ /* 0x010ee2000c101900 */
[----:B------:R-:W-:-:S04]  /*2f10*/  LOP3.LUT R35, R30, 0xffc, RZ, 0xc0, !PT ;  /* 0x00000ffc1e237812 */ /* 0x000fc800078ec0ff */
[----:B------:R-:W-:Y:S01]  /*2f20*/  IADD3 R34, P1, PT, R16, R35, RZ ;  /* 0x0000002310227210 */ /* 0x000fe20007f3e0ff */
[----:B------:R-:W-:-:S04]  /*2f30*/  VIADD R20, R30, 0x4 ;  /* 0x000000041e147836 */ /* 0x000fc80000000000 */
[----:B------:R-:W-:Y:S01]  /*2f40*/  IMAD.X R35, RZ, RZ, R17, P1 ;  /* 0x000000ffff237224 */ /* 0x000fe200008e0611 */
[----:B-1----:R-:W-:-:S04]  /*2f50*/  LOP3.LUT R27, R20, 0xffc, RZ, 0xc0, !PT ;  /* 0x00000ffc141b7812 */ /* 0x002fc800078ec0ff */
[----:B------:R1:W3:Y:S01]  /*2f60*/  LDG.E R34, desc[UR4][R34.64] ;  /* 0x0000000422227981 */ /* 0x0002e2000c1e1900 */
[----:B------:R-:W-:Y:S02]  /*2f70*/  R2UR UR4, R10 ;  /* 0x000000000a0472ca */ /* 0x000fe400000e0000 */
[----:B------:R-:W-:Y:S02]  /*2f80*/  R2UR UR5, R11 ;  /* 0x000000000b0572ca */ /* 0x000fe400000e0000 */
[----:B------:R-:W-:Y:S01]  /*2f90*/  IADD3 R26, P1, PT, R16, R27, RZ ;  /* 0x0000001b101a7210 */ /* 0x000fe20007f3e0ff */
[----:B0-----:R-:W-:-:S04]  /*2fa0*/  IMAD.WIDE R20, R19, 0x4, R32 ;  /* 0x0000000413147825 */ /* 0x001fc800078e0220 */
[----:B------:R-:W-:-:S06]  /*2fb0*/  IMAD.X R27, RZ, RZ, R17, P1 ;  /* 0x000000ffff1b7224 */ /* 0x000fcc00008e0611 */
[----:B------:R-:W1:Y:S04]  /*2fc0*/  LD.E R35, desc[UR4][R20.64] ;  /* 0x0000000414237980 */ /* 0x000e68000c101900 */
[----:B------:R-:W3:Y:S01]  /*2fd0*/  LDG.E R27, desc[UR6][R26.64] ;  /* 0x000000061a1b7981 */ /* 0x000ee2000c1e1900 */
[C---:B------:R-:W-:Y:S02]  /*2fe0*/  R2UR UR4, R10.reuse ;  /* 0x000000000a0472ca */ /* 0x040fe400000e0000 */
[C---:B------:R-:W-:Y:S02]  /*2ff0*/  R2UR UR5, R11.reuse ;  /* 0x000000000b0572ca */ /* 0x040fe400000e0000 */
[----:B------:R-:W-:Y:S02]  /*3000*/  R2UR UR8, R10 ;  /* 0x000000000a0872ca */ /* 0x000fe400000e0000 */
[----:B------:R-:W-:-:S02]  /*3010*/  R2UR UR9, R11 ;  /* 0x000000000b0972ca */ /* 0x000fc400000e0000 */
[----:B------:R-:W-:Y:S02]  /*3020*/  R2UR UR6, R10 ;  /* 0x000000000a0672ca */ /* 0x000fe400000e0000 */
[----:B------:R-:W-:-:S13]  /*3030*/  R2UR UR7, R11 ;  /* 0x000000000b0772ca */ /* 0x000fda00000e0000 */
[----:B------:R-:W4:Y:S01]  /*3040*/  LD.E R33, desc[UR6][R20.64+0x9920] ;  /* 0x0099200614217980 */ /* 0x000f22000c101900 */
[----:B-1----:R-:W-:Y:S01]  /*3050*/  IMAD.IADD R35, R35, 0x1, R18 ;  /* 0x0000000123237824 */ /* 0x002fe200078e0212 */
[----:B---3--:R-:W-:-:S03]  /*3060*/  LOP3.LUT R28, R27, R28, R34, 0x78, !PT ;  /* 0x0000001c1b1c7212 */ /* 0x008fc600078e7822 */
[----:B------:R-:W-:-:S05]  /*3070*/  IMAD.SHL.U32 R34, R35, 0x4, RZ ;  /* 0x0000000423227824 */ /* 0x000fca00078e00ff */
[----:B------:R-:W-:-:S04]  /*3080*/  LOP3.LUT R35, R34, 0xffc, RZ, 0xc0, !PT ;  /* 0x00000ffc22237812 */ /* 0x000fc800078ec0ff */
[----:B------:R-:W-:Y:S02]  /*3090*/  IADD3 R26, P1, PT, R16, R35, RZ ;  /* 0x00000023101a7210 */ /* 0x000fe40007f3e0ff */
[----:B------:R-:W3:Y:S03]  /*30a0*/  LD.E R35, desc[UR8][R20.64+0x9c40] ;  /* 0x009c400814237980 */ /* 0x000ee6000c101900 */
[----:B------:R-:W-:-:S05]  /*30b0*/  IMAD.X R27, RZ, RZ, R17, P1 ;  /* 0x000000ffff1b7224 */ /* 0x000fca00008e0611 */
[----:B------:R-:W3:Y:S01]  /*30c0*/  LDG.E R26, desc[UR4][R26.64] ;  /* 0x000000041a1a7981 */ /* 0x000ee2000c1e1900 */
[----:B----4-:R-:W-:Y:S01]  /*30d0*/  SHF.L.U32 R33, R28, R33, RZ ;  /* 0x000000211c217219 */ /* 0x010fe200000006ff */
[----:B------:R-:W-:Y:S01]  /*30e0*/  IMAD.WIDE R18, R19, 0x3c, R20 ;  /* 0x0000003c13127825 */ /* 0x000fe200078e0214 */
[----:B------:R-:W-:Y:S02]  /*30f0*/  R2UR UR4, R10 ;  /* 0x000000000a0472ca */ /* 0x000fe400000e0000 */
[----:B------:R-:W-:Y:S02]  /*3100*/  R2UR UR5, R11 ;  /* 0x000000000b0572ca */ /* 0x000fe400000e0000 */
[----:B---3--:R-:W-:-:S04]  /*3110*/  SHF.R.U32.HI R35, RZ, R35, R26 ;  /* 0x00000023ff237219 */ /* 0x008fc8000001161a */
[----:B------:R-:W-:-:S05]  /*3120*/  LOP3.LUT R28, R28, R35, R33, 0x96, !PT ;  /* 0x000000231c1c7212 */ /* 0x000fca00078e9621 */
[----:B------:R-:W-:-:S05]  /*3130*/  IMAD.SHL.U32 R32, R28, 0x4, RZ ;  /* 0x000000041c207824 */ /* 0x000fca00078e00ff */
[----:B------:R-:W-:-:S04]  /*3140*/  LOP3.LUT R33, R32, 0x3c, RZ, 0xc0, !PT ;  /* 0x0000003c20217812 */ /* 0x000fc800078ec0ff */
[----:B------:R-:W-:-:S05]  /*3150*/  IADD3 R32, P1, PT, R18, R33, RZ ;  /* 0x0000002112207210 */ /* 0x000fca0007f3e0ff */
[----:B------:R-:W-:-:S06]  /*3160*/  IMAD.X R33, RZ, RZ, R19, P1 ;  /* 0x000000ffff217224 */ /* 0x000fcc00008e0613 */
[----:B------:R-:W3:Y:S01]  /*3170*/  LD.E R33, desc[UR4][R32.64+0x320] ;  /* 0x0003200420217980 */ /* 0x000ee2000c101900 */
[----:B------:R-:W-:Y:S02]  /*3180*/  VIADD R30, R30, 0x57c ;  /* 0x0000057c1e1e7836 */ /* 0x000fe40000000000 */
[----:B------:R-:W-:Y:S01]  /*3190*/  VIADD R34, R34, 0xfffffffc ;  /* 0xfffffffc22227836 */ /* 0x000fe20000000000 */
[----:B------:R-:W-:Y:S02]  /*31a0*/  R2UR UR4, R10 ;  /* 0x000000000a0472ca */ /* 0x000fe400000e0000 */
[----:B------:R-:W-:Y:S02]  /*31b0*/  LOP3.LUT R21, R30, 0xffc, RZ, 0xc0, !PT ;  /* 0x00000ffc1e157812 */ /* 0x000fe400078ec0ff */
[----:B------:R-:W-:Y:S02]  /*31c0*/  R2UR UR5, R11 ;  /* 0x000000000b0572ca */ /* 0x000fe400000e0000 */
[----:B------:R-:W-:-:S02]  /*31d0*/  LOP3.LUT R27, R34, 0xffc, RZ, 0xc0, !PT ;  /* 0x00000ffc221b7812 */ /* 0x000fc400078ec0ff */
[----:B------:R-:W-:Y:S02]  /*31e0*/  R2UR UR6, R10 ;  /* 0x000000000a0672ca */ /* 0x000fe400000e0000 */
[----:B------:R-:W-:Y:S02]  /*31f0*/  R2UR UR7, R11 ;  /* 0x000000000b0772ca */ /* 0x000fe400000e0000 */
[C---:B------:R-:W-:Y:S02]  /*3200*/  IADD3 R20, P1, PT, R16.reuse, R21, RZ ;  /* 0x0000001510147210 */ /* 0x040fe40007f3e0ff */
[----:B------:R-:W-:-:S03]  /*3210*/  IADD3 R26, P2, PT, R16, R27, RZ ;  /* 0x0000001b101a7210 */ /* 0x000fc60007f5e0ff */
[--C-:B------:R-:W-:Y:S02]  /*3220*/  IMAD.X R21, RZ, RZ, R17.reuse, P1 ;  /* 0x000000ffff157224 */ /* 0x100fe400008e0611 */
[----:B------:R-:W-:Y:S01]  /*3230*/  IMAD.X R27, RZ, RZ, R17, P2 ;  /* 0x000000ffff1b7224 */ /* 0x000fe200010e0611 */
[----:B---3--:R-:W-:-:S05]  /*3240*/  LOP3.LUT R35, R28, R33, RZ, 0x3c, !PT ;  /* 0x000000211c237212 */ /* 0x008fca00078e3cff */
[----:B------:R0:W-:Y:S04]  /*3250*/  STG.E desc[UR4][R20.64], R35 ;  /* 0x0000002314007986 */ /* 0x0001e8000c101904 */
[----:B------:R-:W3:Y:S01]  /*3260*/  LDG.E R26, desc[UR6][R26.64] ;  /* 0x000000061a1a7981 */ /* 0x000ee2000c1e1900 */
[----:B------:R-:W-:Y:S02]  /*3270*/  R2UR UR4, R10 ;  /* 0x000000000a0472ca */ /* 0x000fe400000e0000 */
[----:B------:R-:W-:Y:S02]  /*3280*/  R2UR UR5, R11 ;  /* 0x000000000b0572ca */ /* 0x000fe400000e0000 */
[----:B---3--:R-:W-:-:S04]  /*3290*/  SHF.R.U32.HI R33, RZ, 0x10, R26 ;  /* 0x00000010ff217819 */ /* 0x008fc8000001161a */
[----:B------:R-:W-:-:S04]  /*32a0*/  LOP3.LUT R33, R33, R26, RZ, 0x3c, !PT ;  /* 0x0000001a21217212 */ /* 0x000fc800078e3cff */
[----:B------:R-:W-:-:S04]  /*32b0*/  SHF.R.U32.HI R28, RZ, 0x8, R33 ;  /* 0x00000008ff1c7819 */ /* 0x000fc80000011621 */
[----:B------:R-:W-:-:S05]  /*32c0*/  LOP3.LUT R28, R28, R33, RZ, 0x3c, !PT ;  /* 0x000000211c1c7212 */ /* 0x000fca00078e3cff */
[----:B------:R-:W-:-:S05]  /*32d0*/  IMAD.SHL.U32 R28, R28, 0x4, RZ ;  /* 0x000000041c1c7824 */ /* 0x000fca00078e00ff */
[----:B------:R-:W-:-:S04]  /*32e0*/  LOP3.LUT R33, R28, 0x3c, RZ, 0xc0, !PT ;  /* 0x0000003c1c217812 */ /* 0x000fc800078ec0ff */
[----:B------:R-:W-:-:S05]  /*32f0*/  IADD3 R18, P1, PT, R18, R33, RZ ;  /* 0x0000002112127210 */ /* 0x000fca0007f3e0ff */
[----:B------:R-:W-:-:S05]  /*3300*/  IMAD.X R19, RZ, RZ, R19, P1 ;  /* 0x000000ffff137224 */ /* 0x000fca00008e0613 */
[----:B------:R-:W3:Y:S01]  /*3310*/  LD.E R18, desc[UR4][R18.64+0x3520] ;  /* 0x0035200412127980 */ /* 0x000ee2000c101900 */
[----:B------:R-:W-:Y:S02]  /*3320*/  @!P0 R2UR UR4, R10 ;  /* 0x000000000a0482ca */ /* 0x000fe400000e0000 */
[----:B------:R-:W-:Y:S01]  /*3330*/  @!P0 R2UR UR5, R11 ;  /* 0x000000000b0582ca */ /* 0x000fe200000e0000 */
[----:B------:R-:W-:-:S12]  /*3340*/  BAR.SYNC.DEFER_BLOCKING 0x0 ;  /* 0x0000000000007b1d */ /* 0x000fd80000010000 */
[----:B0-----:R-:W4:Y:S01]  /*3350*/  @!P0 LDG.E R20, desc[UR4][R16.64+0x1000] ;  /* 0x0010000410148981 */ /* 0x001f22000c1e1900 */
[----:B--2---:R-:W-:Y:S01]  /*3360*/  LOP3.LUT R31, R31, R24, RZ, 0x3c, !PT ;  /* 0x000000181f1f7212 */ /* 0x004fe200078e3cff */
[----:B------:R-:W-:Y:S02]  /*3370*/  IMAD.MOV.U32 R24, RZ, RZ, 0x2f800000 ;  /* 0x2f800000ff187424 */ /* 0x000fe400078e00ff */
[----:B------:R-:W-:Y:S01]  /*3380*/  IMAD.MOV.U32 R26, RZ, RZ, 0x2f800000 ;  /* 0x2f800000ff1a7424 */ /* 0x000fe200078e00ff */
[----:B------:R-:W-:-:S05]  /*3390*/  I2FP.F32.U32 R31, R31 ;  /* 0x0000001f001f7245 */ /* 0x000fca0000201000 */
[----:B------:R-:W-:Y:S01]  /*33a0*/  FFMA R31, R31, R24, 1.1641532182693481445e-10 ;  /* 0x2f0000001f1f7423 */ /* 0x000fe20000000018 */
[----:B------:R-:W0:Y:S08]  /*33b0*/  @!P0 LDC R21, c[0x0][0x364] ;  /* 0x0000d900ff158b82 */ /* 0x000e300000000800 */
[----:B------:R-:W4:Y:S01]  /*33c0*/  @!P0 LDC R24, c[0x0][0x360] ;  /* 0x0000d800ff188b82 */ /* 0x000f220000000800 */
[----:B------:R-:W-:-:S02]  /*33d0*/  @!P0 R2UR UR4, R10 ;  /* 0x000000000a0482ca */ /* 0x000fc400000e0000 */
[----:B------:R-:W-:Y:S02]  /*33e0*/  @!P0 R2UR UR5, R11 ;  /* 0x000000000b0582ca */ /* 0x000fe400000e0000 */
[----:B---3--:R-:W-:-:S04]  /*33f0*/  LOP3.LUT R35, R18, R35, RZ, 0x3c, !PT ;  /* 0x0000002312237212 */ /* 0x008fc800078e3cff */
[----:B------:R-:W-:-:S05]  /*3400*/  I2FP.F32.U32 R35, R35 ;  /* 0x0000002300237245 */ /* 0x000fca0000201000 */
[----:B------:R-:W-:-:S04]  /*3410*/  FFMA R18, R35, R26, 1.1641532182693481445e-10 ;  /* 0x2f00000023127423 */ /* 0x000fc8000000001a */
[----:B------:R-:W-:-:S04]  /*3420*/  FADD R31, R31, R18 ;  /* 0x000000121f1f7221 */ /* 0x000fc80000000000 */
[----:B------:R-:W1:Y:S02]  /*3430*/  F2F.F64.F32 R18, R31 ;  /* 0x0000001f00127310 */ /* 0x000e640000201800 */
[----:B-1----:R-:W-:-:S08]  /*3440*/  DMUL R18, R18, 0.5 ;  /* 0x3fe0000012127828 */ /* 0x002fd00000000000 */
[----:B------:R-:W-:Y:S01]  /*3450*/  DSETP.GEU.AND P1, PT, R18, 0.5, PT ;  /* 0x3fe000001200742a */ /* 0x000fe20003f2e000 */
[----:B0-----:R-:W-:-:S04]  /*3460*/  @!P0 IMAD R19, R0, R21, RZ ;  /* 0x0000001500138224 */ /* 0x001fc800078e02ff */
[----:B----4-:R-:W-:-:S05]  /*3470*/  @!P0 IMAD R19, R19, R24, R20 ;  /* 0x0000001813138224 */ /* 0x010fca00078e0214 */
[----:B------:R-:W-:-:S05]  /*3480*/  @!P0 LOP3.LUT R27, R19, 0x3ff, RZ, 0xc0, !PT ;  /* 0x000003ff131b8812 */ /* 0x000fca00078ec0ff */
[----:B------:R2:W-:Y:S01]  /*3490*/  @!P0 STG.E desc[UR4][R16.64+0x1000], R27 ;  /* 0x0010001b10008986 */ /* 0x0005e2000c101904 */
[C---:B------:R-:W-:Y:S02]  /*34a0*/  @!P1 R2UR UR6, R10.reuse ;  /* 0x000000000a0692ca */ /* 0x040fe400000e0000 */
[C---:B------:R-:W-:Y:S01]  /*34b0*/  @!P1 R2UR UR7, R11.reuse ;  /* 0x000000000b0792ca */ /* 0x040fe200000e0000 */
[----:B------:R-:W-:Y:S01]  /*34c0*/  BAR.SYNC.DEFER_BLOCKING 0x0 ;  /* 0x0000000000007b1d */ /* 0x000fe20000010000 */
[----:B------:R-:W-:Y:S02]  /*34d0*/  @P1 R2UR UR4, R10 ;  /* 0x000000000a0412ca */ /* 0x000fe400000e0000 */
[----:B------:R-:W-:Y:S02]  /*34e0*/  @P1 R2UR UR5, R11 ;  /* 0x000000000b0512ca */ /* 0x000fe400000e0000 */
[----:B------:R-:W-:-:S07]  /*34f0*/  IADD3 R18, P0, PT, R4, R13, RZ ;  /* 0x0000000d04127210 */ /* 0x000fce0007f1e0ff */
[----:B------:R-:W3:Y:S01]  /*3500*/  @!P1 LD.E.U16 R20, desc[UR6][R14.64] ;  /* 0x000000060e149980 */ /* 0x000ee2000c101500 */
[----:B------:R-:W-:-:S05]  /*3510*/  IMAD.X R19, R5, 0x1, R29, P0 ;  /* 0x0000000105137824 */ /* 0x000fca00000e061d */
[----:B------:R2:W5:Y:S01]  /*3520*/  @P1 LD.E.U16 R21, desc[UR4][R18.64] ;  /* 0x0000000412151980 */ /* 0x000562000c101500 */
[----:B------:R-:W-:Y:S02]  /*3530*/  @!P1 R2UR UR4, R10 ;  /* 0x000000000a0492ca */ /* 0x000fe400000e0000 */
[----:B------:R-:W-:Y:S02]  /*3540*/  @!P1 R2UR UR5, R11 ;  /* 0x000000000b0592ca */ /* 0x000fe400000e0000 */
[----:B---3--:R-:W-:-:S04]  /*3550*/  @!P1 ISETP.NE.AND P0, PT, R20, RZ, PT ;  /* 0x000000ff1400920c */ /* 0x008fc80003f05270 */
[----:B------:R-:W-:-:S07]  /*3560*/  @!P1 SEL R31, RZ, 0x1, P0 ;  /* 0x00000001ff1f9807 */ /* 0x000fce0000000000 */
[----:B------:R2:W-:Y:S01]  /*3570*/  @!P1 ST.E.U16 desc[UR4][R18.64], R31 ;  /* 0x0000001f12009985 */ /* 0x0005e2000c101504 */
[----:B------:R-:W-:-:S07]  /*3580*/  @!P1 PRMT R21, R31, 0x7610, R21 ;  /* 0x000076101f159816 */ /* 0x000fce0000000015 */
.L_x_7:
[----:B------:R-:W-:Y:S05]  /*3590*/  BSYNC.RECONVERGENT B2 ;  /* 0x0000000000027941 */ /* 0x000fea0003800200 */
.L_x_6:
[----:B------:R-:W3:Y:S02]  /*35a0*/  LDCU.64 UR4, c[0x0][0x358] ;  /* 0x00006b00ff0477ac */ /* 0x000ee40008000a00 */
[----:B---3--:R-:W3:Y:S01]  /*35b0*/  LD.E.U16 R14, desc[UR4][R14.64] ;  /* 0x000000040e0e7980 */ /* 0x008ee2000c101500 */
[----:B------:R-:W-:Y:S01]  /*35c0*/  VIADD R12, R12, 0x1 ;  /* 0x000000010c0c7836 */ /* 0x000fe20000000000 */
[----:B012--5:R-:W-:Y:S01]  /*35d0*/  PRMT R16, R21, 0x9910, RZ ;  /* 0x0000991015107816 */ /* 0x027fe200000000ff */
[----:B------:R-:W-:Y:S01]  /*35e0*/  VIADD R22, R22, 0xfffffffe ;  /* 0xfffffffe16167836 */ /* 0x000fe20000000000 */
[----:B------:R-:W-:Y:S02]  /*35f0*/  IADD3 R13, P3, PT, R13, 0x2, RZ ;  /* 0x000000020d0d7810 */ /* 0x000fe40007f7e0ff */
[----:B------:R-:W-:-:S03]  /*3600*/  ISETP.NE.AND P1, PT, R12, 0x3d, PT ;  /* 0x0000003d0c00780c */ /* 0x000fc60003f25270 */
[----:B------:R-:W-:Y:S01]  /*3610*/  IMAD.X R29, RZ, RZ, R29, P3 ;  /* 0x000000ffff1d7224 */ /* 0x000fe200018e061d */
[----:B---3--:R-:W-:-:S04]  /*3620*/  PRMT R17, R14, 0x9910, RZ ;  /* 0x000099100e117816 */ /* 0x008fc800000000ff */
[----:B------:R-:W-:-:S04]  /*3630*/  ISETP.NE.AND P0, PT, R17, R16, PT ;  /* 0x000000101100720c */ /* 0x000fc80003f05270 */
[----:B------:R-:W-:Y:S02]  /*3640*/  SEL R17, RZ, 0x1, !P0 ;  /* 0x00000001ff117807 */ /* 0x000fe40004000000 */
[----:B------:R-:W-:Y:S02]  /*3650*/  SEL R6, R6, 0x1, !P0 ;  /* 0x0000000106067807 */ /* 0x000fe40004000000 */
[----:B------:R-:W-:-:S05]  /*3660*/  IADD3 R8, P2, PT, R8, R17, RZ ;  /* 0x0000001108087210 */ /* 0x000fca0007f5e0ff */
[----:B------:R-:W-:Y:S01]  /*3670*/  IMAD.X R9, RZ, RZ, R9, P2 ;  /* 0x000000ffff097224 */ /* 0x000fe200010e0609 */
[----:B------:R-:W-:Y:S07]  /*3680*/  @P1 BRA `(.L_x_8) ;  /* 0xfffffff000281947 */ /* 0x000fee000383ffff */
[----:B------:R-:W-:Y:S05]  /*3690*/  BSYNC.RECONVERGENT B1 ;  /* 0x0000000000017941 */ /* 0x000fea0003800200 */
.L_x_5:
[----:B------:R-:W-:-:S04]  /*36a0*/  IMAD.WIDE.U32 R10, R9, -0x77777777, RZ ;  /* 0x88888889090a7825 */ /* 0x000fc800078e00ff */
[----:B------:R-:W-:-:S04]  /*36b0*/  IMAD.WIDE.U32 R12, P0, R8, -0x77777778, R10 ;  /* 0x88888888080c7825 */ /* 0x000fc8000780000a */
[C---:B------:R-:W-:Y:S01]  /*36c0*/  IMAD.WIDE.U32 R10, R8.reuse, -0x77777777, RZ ;  /* 0x88888889080a7825 */ /* 0x040fe200078e00ff */
[----:B------:R-:W-:-:S04]  /*36d0*/  IADD3 R14, P1, PT, R8, R13, RZ ;  /* 0x0000000d080e7210 */ /* 0x000fc80007f3e0ff */
[----:B------:R-:W-:Y:S02]  /*36e0*/  IADD3.X R15, PT, PT, RZ, R9, RZ, P0, P1 ;  /* 0x00000009ff0f7210 */ /* 0x000fe400007e24ff */
[----:B------:R-:W-:Y:S02]  /*36f0*/  IADD3 RZ, P0, PT, R11, R12, RZ ;  /* 0x0000000c0bff7210 */ /* 0x000fe40007f1e0ff */
[----:B------:R-:W-:-:S03]  /*3700*/  ISETP.LT.AND P1, PT, R9, RZ, PT ;  /* 0x000000ff0900720c */ /* 0x000fc60003f21270 */
[----:B------:R-:W-:-:S03]  /*3710*/  IMAD.WIDE.U32.X R10, R9, -0x77777778, R14, P0 ;  /* 0x88888888090a7825 */ /* 0x000fc600000e040e */
[----:B------:R-:W-:-:S05]  /*3720*/  IADD3 R21, P0, PT, -R8, R10, RZ ;  /* 0x0000000a08157210 */ /* 0x000fca0007f1e1ff */
[----:B------:R-:W-:Y:S01]  /*3730*/  IMAD.X R10, R11, 0x1, ~R9, P0 ;  /* 0x000000010b0a7824 */ /* 0x000fe200000e0e09 */
[----:B------:R-:W-:Y:S01]  /*3740*/  IADD3 R12, P0, PT, R21, 0x77777777, RZ ;  /* 0x77777777150c7810 */ /* 0x000fe20007f1e0ff */
[----:B------:R-:W-:Y:S02]  /*3750*/  IMAD.MOV.U32 R11, RZ, RZ, R5 ;  /* 0x000000ffff0b7224 */ /* 0x000fe400078e0005 */
[----:B------:R-:W-:Y:S01]  /*3760*/  IMAD.MOV.U32 R5, RZ, RZ, R53 ;  /* 0x000000ffff057224 */ /* 0x000fe200078e0035 */
[----:B------:R-:W-:Y:S01]  /*3770*/  IADD3.X R7, PT, PT, R10, 0x77777777, RZ, P0, !PT ;  /* 0x777777770a077810 */ /* 0x000fe200007fe4ff */
[----:B------:R-:W-:Y:S01]  /*3780*/  IMAD.MOV.U32 R53, RZ, RZ, R11 ;  /* 0x000000ffff357224 */ /* 0x000fe200078e000b */
[----:B------:R-:W-:Y:S02]  /*3790*/  SEL R21, R12, R21, P1 ;  /* 0x000000150c157207 */ /* 0x000fe40000800000 */
[----:B------:R-:W-:-:S04]  /*37a0*/  SEL R10, R7, R10, P1 ;  /* 0x0000000a070a7207 */ /* 0x000fc80000800000 */
[----:B------:R-:W-:-:S04]  /*37b0*/  SHF.R.U64 R21, R21, 0x5, R10 ;  /* 0x0000000515157819 */ /* 0x000fc8000000120a */
[----:B------:R-:W-:Y:S01]  /*37c0*/  LEA.HI R21, R10, R21, RZ, 0x1 ;  /* 0x000000150a157211 */ /* 0x000fe200078f08ff */
[----:B------:R-:W-:Y:S02]  /*37d0*/  IMAD.MOV.U32 R10, RZ, RZ, R4 ;  /* 0x000000ffff0a7224 */ /* 0x000fe400078e0004 */
[----:B------:R-:W-:Y:S01]  /*37e0*/  IMAD.MOV.U32 R4, RZ, RZ, R52 ;  /* 0x000000ffff047224 */ /* 0x000fe200078e0034 */
[----:B------:R-:W-:Y:S01]  /*37f0*/  ISETP.GE.U32.AND P0, PT, R21, 0x186a0, PT ;  /* 0x000186a01500780c */ /* 0x000fe20003f06070 */
[----:B------:R-:W-:Y:S01]  /*3800*/  IMAD.MOV.U32 R52, RZ, RZ, R10 ;  /* 0x000000ffff347224 */ /* 0x000fe200078e000a */
[----:B------:R-:W-:-:S04]  /*3810*/  SHF.R.S32.HI R7, RZ, 0x1f, R21 ;  /* 0x0000001fff077819 */ /* 0x000fc80000011415 */
[----:B------:R-:W-:-:S13]  /*3820*/  ISETP.GE.AND.EX P0, PT, R7, RZ, PT, P0 ;  /* 0x000000ff0700720c */ /* 0x000fda0003f06300 */
[----:B------:R-:W-:Y:S05]  /*3830*/  @!P0 BRA `(.L_x_9) ;  /* 0xffffffd000988947 */ /* 0x000fea000383ffff */
[----:B------:R-:W-:Y:S02]  /*3840*/  IMAD.MOV.U32 R52, RZ, RZ, R10 ;  /* 0x000000ffff347224 */ /* 0x000fe400078e000a */
[----:B------:R-:W-:-:S07]  /*3850*/  IMAD.MOV.U32 R53, RZ, RZ, R11 ;  /* 0x000000ffff357224 */ /* 0x000fce00078e000b */
.L_x_4:
[----:B------:R-:W-:Y:S05]  /*3860*/  BSYNC B0 ;  /* 0x0000000000007941 */ /* 0x000fea0003800000 */
.L_x_2:
[----:B------:R-:W0:Y:S02]  /*3870*/  LDC.64 R50, c[0x0][0x358] ;  /* 0x0000d600ff327b82 */ /* 0x000e240000000a00 */
[C---:B0-----:R-:W-:Y:S02]  /*3880*/  R2UR UR4, R50.reuse ;  /* 0x00000000320472ca */ /* 0x041fe400000e0000 */
[C---:B------:R-:W-:Y:S02]  /*3890*/  R2UR UR5, R51.reuse ;  /* 0x00000000330572ca */ /* 0x040fe400000e0000 */
[C---:B------:R-:W-:Y:S02]  /*38a0*/  R2UR UR6, R50.reuse ;  /* 0x00000000320672ca */ /* 0x040fe400000e0000 */
[----:B------:R-:W-:Y:S02]  /*38b0*/  R2UR UR7, R51 ;  /* 0x00000000330772ca */ /* 0x000fe400000e0000 */
[----:B------:R-:W-:-:S02]  /*38c0*/  R2UR UR8, R50 ;  /* 0x00000000320872ca */ /* 0x000fc400000e0000 */
[----:B------:R-:W-:-:S05]  /*38d0*/  R2UR UR9, R51 ;  /* 0x00000000330972ca */ /* 0x000fca00000e0000 */
[----:B------:R-:W2:Y:S04]  /*38e0*/  LD.E.U16 R38, desc[UR4][R52.64] ;  /* 0x0000000434267980 */ /* 0x000ea8000c101500 */
[----:B------:R-:W2:Y:S04]  /*38f0*/  LD.E.U16 R36, desc[UR6][R52.64+0x2] ;  /* 0x0000020634247980 */ /* 0x000ea8000c101500 */
[----:B------:R-:W3:Y:S04]  /*3900*/  LD.E.U16 R34, desc[UR8][R52.64+0x4] ;  /* 0x0000040834227980 */ /* 0x000ee8000c101500 */
[----:B------:R-:W5:Y:S04]  /*3910*/  LD.E.U16 R32, desc[UR4][R52.64+0x6] ;  /* 0x0000060434207980 */ /* 0x000f68000c101500 */
[----:B------:R-:W5:Y:S04]  /*3920*/  LD.E.U16 R30, desc[UR4][R52.64+0x8] ;  /* 0x00000804341e7980 */ /* 0x000f68000c101500 */
[----:B------:R-:W5:Y:S04]  /*3930*/  LD.E.U16 R28, desc[UR6][R52.64+0xa] ;  /* 0x00000a06341c7980 */ /* 0x000f68000c101500 */
[----:B----4-:R-:W4:Y:S04]  /*3940*/  LD.E.U16 R26, desc[UR4][R52.64+0xc] ;  /* 0x00000c04341a7980 */ /* 0x010f28000c101500 */
[----:B------:R-:W4:Y:S04]  /*3950*/  LD.E.U16 R24, desc[UR6][R52.64+0xe] ;  /* 0x00000e0634187980 */ /* 0x000f28000c101500 */
        /* <DEDUP_REMOVED lines=15> */
[----:B------:R-:W4:Y:S01]  /*3a50*/  LD.E.U16 R40, desc[UR6][R52.64+0x2e] ;  /* 0x00002e0634287980 */ /* 0x000f22000c101500 */
[----:B--2---:R-:W-:-:S04]  /*3a60*/  VIMNMX.S16x2 R3, PT, PT, R38, R36, PT ;  /* 0x0000002426037248 */ /* 0x004fc80003fe0300 */
[----:B------:R-:W-:Y:S02]  /*3a70*/  PRMT R5, R3, 0x7610, R5 ;  /* 0x0000761003057816 */ /* 0x000fe40000000005 */
[----:B------:R-:W-:-:S03]  /*3a80*/  VIMNMX.S16x2 R3, PT, PT, R38, R36, !PT ;  /* 0x0000002426037248 */ /* 0x000fc60007fe0300 */
[----:B------:R-:W-:Y:S01]  /*3a90*/  IMAD.MOV R5, RZ, RZ, -R5 ;  /* 0x000000ffff057224 */ /* 0x000fe200078e0a05 */
[----:B------:R-:W-:Y:S02]  /*3aa0*/  PRMT R6, R3, 0x7610, R6 ;  /* 0x0000761003067816 */ /* 0x000fe40000000006 */
[----:B---3--:R-:W-:Y:S02]  /*3ab0*/  VIMNMX.S16x2 R3, PT, PT, R36, R34, PT ;  /* 0x0000002224037248 */ /* 0x008fe40003fe0300 */
[----:B------:R-:W-:Y:S02]  /*3ac0*/  PRMT R9, R5, 0x7710, RZ ;  /* 0x0000771005097816 */ /* 0x000fe400000000ff */
[----:B-----5:R-:W-:-:S03]  /*3ad0*/  VIMNMX.S16x2 R5, PT, PT, R34, R32, PT ;  /* 0x0000002022057248 */ /* 0x020fc60003fe0300 */
[--C-:B------:R-:W-:Y:S01]  /*3ae0*/  IMAD.IADD R6, R6, 0x1, R9.reuse ;  /* 0x0000000106067824 */ /* 0x100fe200078e0209 */
[----:B------:R-:W-:Y:S02]  /*3af0*/  PRMT R9, R3, 0x7610, R9 ;  /* 0x0000761003097816 */ /* 0x000fe40000000009 */
[----:B------:R-:W-:Y:S02]  /*3b00*/  PRMT R11, R5, 0x7610, R11 ;  /* 0x00007610050b7816 */ /* 0x000fe4000000000b */
[----:B------:R-:W-:Y:S01]  /*3b10*/  VIMNMX.S16x2 R3, PT, PT, R36, R34, !PT ;  /* 0x0000002224037248 */ /* 0x000fe20007fe0300 */
[----:B------:R-:W-:Y:S01]  /*3b20*/  IMAD.MOV R9, RZ, RZ, -R9 ;  /* 0x000000ffff097224 */ /* 0x000fe200078e0a09 */
[----:B------:R-:W-:Y:S01]  /*3b30*/  VIMNMX.S16x2 R5, PT, PT, R34, R32, !PT ;  /* 0x0000002022057248 */ /* 0x000fe20007fe0300 */
[----:B------:R-:W-:-:S03]  /*3b40*/  IMAD.MOV R11, RZ, RZ, -R11 ;  /* 0x000000ffff0b7224 */ /* 0x000fc600078e0a0b */
[----:B------:R-:W-:Y:S02]  /*3b50*/  PRMT R34, R9, 0x7710, RZ ;  /* 0x0000771009227816 */ /* 0x000fe400000000ff */
[----:B------:R-:W-:-:S03]  /*3b60*/  PRMT R36, R11, 0x7710, RZ ;  /* 0x000077100b247816 */ /* 0x000fc600000000ff */
[----:B------:R-:W-:Y:S01]  /*3b70*/  IMAD.IADD R34, R3, 0x1, R34 ;  /* 0x0000000103227824 */ /* 0x000fe200078e0222 */
[-C--:B------:R-:W-:Y:S01]  /*3b80*/  VIMNMX.S16x2 R3, PT, PT, R30, R28.reuse, PT ;  /* 0x0000001c1e037248 */ /* 0x080fe20003fe0300 */
[----:B------:R-:W-:Y:S01]  /*3b90*/  IMAD.IADD R5, R5, 0x1, R36 ;  /* 0x0000000105057824 */ /* 0x000fe200078e0224 */
[----:B------:R-:W-:Y:S01]  /*3ba0*/  LOP3.LUT R6, R6, 0xffff, RZ, 0xc0, !PT ;  /* 0x0000ffff06067812 */ /* 0x000fe200078ec0ff */
[----:B------:R-:W2:Y:S01]  /*3bb0*/  LD.E.U16 R36, desc[UR6][R52.64+0x3a] ;  /* 0x00003a0634247980 */ /* 0x000ea2000c101500 */
[----:B------:R-:W-:Y:S02]  /*3bc0*/  PRMT R9, R3, 0x7610, R9 ;  /* 0x0000761003097816 */ /* 0x000fe40000000009 */
[----:B------:R-:W-:Y:S02]  /*3bd0*/  LOP3.LUT R27, R34, 0xffff, RZ, 0xc0, !PT ;  /* 0x0000ffff221b7812 */ /* 0x000fe400078ec0ff */
[----:B------:R-:W-:Y:S01]  /*3be0*/  LOP3.LUT R5, R5, 0xffff, RZ, 0xc0, !PT ;  /* 0x0000ffff05057812 */ /* 0x000fe200078ec0ff */
[----:B------:R-:W-:Y:S01]  /*3bf0*/  IMAD.MOV R9, RZ, RZ, -R9 ;  /* 0x000000ffff097224 */ /* 0x000fe200078e0a09 */
[----:B------:R-:W-:Y:S01]  /*3c00*/  VIMNMX.S16x2 R3, PT, PT, R30, R28, !PT ;  /* 0x0000001c1e037248 */ /* 0x000fe20007fe0300 */
[----:B------:R-:W3:Y:S01]  /*3c10*/  LD.E.U16 R34, desc[UR4][R52.64+0x32] ;  /* 0x0000320434227980 */ /* 0x000ee2000c101500 */
[----:B------:R-:W-:-:S02]  /*3c20*/  IADD3 R27, PT, PT, R5, R6, R27 ;  /* 0x00000006051b7210 */ /* 0x000fc40007ffe01b */
[----:B------:R-:W-:Y:S02]  /*3c30*/  PRMT R6, R3, 0x7610, R6 ;  /* 0x0000761003067816 */ /* 0x000fe40000000006 */
[----:B------:R-:W-:Y:S02]  /*3c40*/  PRMT R9, R9, 0x7710, RZ ;  /* 0x0000771009097816 */ /* 0x000fe400000000ff */
[----:B----4-:R-:W-:Y:S02]  /*3c50*/  VIMNMX.S16x2 R15, PT, PT, R28, R26, PT ;  /* 0x0000001a1c0f7248 */ /* 0x010fe40003fe0300 */
[-C--:B------:R-:W-:Y:S01]  /*3c60*/  VIMNMX.S16x2 R19, PT, PT, R26, R24.reuse, PT ;  /* 0x000000181a137248 */ /* 0x080fe20003fe0300 */
[----:B------:R-:W-:Y:S01]  /*3c70*/  IMAD.IADD R6, R6, 0x1, R9 ;  /* 0x0000000106067824 */ /* 0x000fe200078e0209 */
[----:B------:R-:W-:Y:S02]  /*3c80*/  VIMNMX.S16x2 R9, PT, PT, R26, R24, !PT ;  /* 0x000000181a097248 */ /* 0x000fe40007fe0300 */
[CC--:B------:R-:W-:Y:S01]  /*3c90*/  VIMNMX.S16x2 R11, PT, PT, R24.reuse, R8.reuse, PT ;  /* 0x00000008180b7248 */ /* 0x0c0fe20003fe0300 */
[----:B------:R-:W-:Y:S01]  /*3ca0*/  IMAD.MOV R19, RZ, RZ, -R19 ;  /* 0x000000ffff137224 */ /* 0x000fe200078e0a13 */
[----:B------:R-:W-:Y:S01]  /*3cb0*/  VIMNMX.S16x2 R13, PT, PT, R24, R8, !PT ;  /* 0x00000008180d7248 */ /* 0x000fe20007fe0300 */
[----:B------:R-:W-:Y:S01]  /*3cc0*/  IMAD.MOV R24, RZ, RZ, -R15 ;  /* 0x000000ffff187224 */ /* 0x000fe200078e0a0f */
[----:B------:R-:W-:-:S02]  /*3cd0*/  VIMNMX.S16x2 R5, PT, PT, R32, R30, PT ;  /* 0x0000001e20057248 */ /* 0x000fc40003fe0300 */
[----:B------:R-:W-:Y:S01]  /*3ce0*/  VIMNMX.S16x2 R17, PT, PT, R28, R26, !PT ;  /* 0x0000001a1c117248 */ /* 0x000fe20007fe0300 */
[--C-:B------:R-:W-:Y:S01]  /*3cf0*/  IMAD.MOV R28, RZ, RZ, -R11.reuse ;  /* 0x000000ffff1c7224 */ /* 0x100fe200078e0a0b */
[----:B------:R-:W-:Y:S01]  /*3d00*/  PRMT R11, R9, 0x7610, R11 ;  /* 0x00007610090b7816 */ /* 0x000fe2000000000b */
[----:B------:R-:W-:Y:S01]  /*3d10*/  IMAD.MOV R5, RZ, RZ, -R5 ;  /* 0x000000ffff057224 */ /* 0x000fe200078e0a05 */
[----:B------:R-:W-:Y:S02]  /*3d20*/  PRMT R24, R24, 0x7710, RZ ;  /* 0x0000771018187816 */ /* 0x000fe400000000ff */
[----:B------:R-:W-:Y:S02]  /*3d30*/  PRMT R26, R19, 0x7710, RZ ;  /* 0x00007710131a7816 */ /* 0x000fe400000000ff */
[----:B------:R-:W-:Y:S01]  /*3d40*/  PRMT R15, R13, 0x7610, R15 ;  /* 0x000076100d0f7816 */ /* 0x000fe2000000000f */
[----:B------:R-:W-:Y:S01]  /*3d50*/  IMAD.IADD R9, R17, 0x1, R24 ;  /* 0x0000000111097824 */ /* 0x000fe200078e0218 */
[----:B------:R-:W-:Y:S01]  /*3d60*/  PRMT R28, R28, 0x7710, RZ ;  /* 0x000077101c1c7816 */ /* 0x000fe200000000ff */
[----:B------:R-:W-:Y:S01]  /*3d70*/  IMAD.IADD R13, R11, 0x1, R26 ;  /* 0x000000010b0d7824 */ /* 0x000fe200078e021a */
[----:B------:R-:W-:Y:S01]  /*3d80*/  VIMNMX.S16x2 R3, PT, PT, R32, R30, !PT ;  /* 0x0000001e20037248 */ /* 0x000fe20007fe0300 */
[----:B------:R-:W4:Y:S01]  /*3d90*/  LD.E.U16 R26, desc[UR4][R52.64+0x46] ;  /* 0x00004604341a7980 */ /* 0x000f22000c101500 */
[----:B------:R-:W-:Y:S01]  /*3da0*/  PRMT R24, R5, 0x7710, RZ ;  /* 0x0000771005187816 */ /* 0x000fe200000000ff */
[----:B------:R-:W-:Y:S01]  /*3db0*/  IMAD.IADD R11, R15, 0x1, R28 ;  /* 0x000000010f0b7824 */ /* 0x000fe200078e021c */
[----:B------:R-:W-:Y:S01]  /*3dc0*/  LOP3.LUT R6, R6, 0xffff, RZ, 0xc0, !PT ;  /* 0x0000ffff06067812 */ /* 0x000fe200078ec0ff */
[----:B------:R-:W5:Y:S01]  /*3dd0*/  LD.E.U16 R28, desc[UR6][R52.64+0x34] ;  /* 0x00003406341c7980 */ /* 0x000f62000c101500 */
[----:B------:R-:W-:Y:S01]  /*3de0*/  LOP3.LUT R9, R9, 0xffff, RZ, 0xc0, !PT ;  /* 0x0000ffff09097812 */ /* 0x000fe200078ec0ff */
[----:B------:R-:W-:Y:S01]  /*3df0*/  IMAD.IADD R5, R3, 0x1, R24 ;  /* 0x0000000103057824 */ /* 0x000fe200078e0218 */
[----:B------:R-:W-:Y:S01]  /*3e00*/  LOP3.LUT R13, R13, 0xffff, RZ, 0xc0, !PT ;  /* 0x0000ffff0d0d7812 */ /* 0x000fe200078ec0ff */
[----:B------:R-:W4:Y:S01]  /*3e10*/  LD.E.U16 R32, desc[UR4][R52.64+0x3c] ;  /* 0x00003c0434207980 */ /* 0x000f22000c101500 */
[----:B------:R-:W-:-:S02]  /*3e20*/  VIMNMX.S16x2 R3, PT, PT, R8, R0, PT ;  /* 0x0000000008037248 */ /* 0x000fc40003fe0300 */
[----:B------:R-:W-:Y:S01]  /*3e30*/  IADD3 R9, PT, PT, R13, R6, R9 ;  /* 0x000000060d097210 */ /* 0x000fe20007ffe009 */
[----:B------:R-:W4:Y:S01]  /*3e40*/  LD.E.U16 R30, desc[UR6][R52.64+0x3e] ;  /* 0x00003e06341e7980 */ /* 0x000f22000c101500 */
[----:B------:R-:W-:Y:S01]  /*3e50*/  LOP3.LUT R24, R11, 0xffff, RZ, 0xc0, !PT ;  /* 0x0000ffff0b187812 */ /* 0x000fe200078ec0ff */
[----:B------:R-:W-:Y:S01]  /*3e60*/  IMAD.MOV R3, RZ, RZ, -R3 ;  /* 0x000000ffff037224 */ /* 0x000fe200078e0a03 */
[----:B------:R-:W-:Y:S01]  /*3e70*/  VIMNMX.S16x2 R8, PT, PT, R8, R0, !PT ;  /* 0x0000000008087248 */ /* 0x000fe20007fe0300 */
[----:B------:R-:W2:Y:S02]  /*3e80*/  LD.E.U16 R6, desc[UR4][R52.64+0x30] ;  /* 0x0000300434067980 */ /* 0x000ea4000c101500 */
[----:B------:R-:W-:Y:S01]  /*3e90*/  IMAD.IADD R9, R9, 0x1, R24 ;  /* 0x0000000109097824 */ /* 0x000fe200078e0218 */
[----:B------:R-:W-:Y:S02]  /*3ea0*/  LOP3.LUT R24, R5, 0xffff, RZ, 0xc0, !PT ;  /* 0x0000ffff05187812 */ /* 0x000fe400078ec0ff */
[----:B------:R-:W-:-:S02]  /*3eb0*/  PRMT R5, R8, 0x7610, R5 ;  /* 0x0000761008057816 */ /* 0x000fc40000000005 */
[----:B------:R-:W-:Y:S02]  /*3ec0*/  PRMT R8, R3, 0x7710, RZ ;  /* 0x0000771003087816 */ /* 0x000fe400000000ff */
[----:B------:R-:W-:-:S04]  /*3ed0*/  VIMNMX.S16x2 R3, PT, PT, R0, R4, PT ;  /* 0x0000000400037248 */ /* 0x000fc80003fe0300 */
[----:B------:R-:W-:Y:S02]  /*3ee0*/  PRMT R11, R3, 0x7610, R11 ;  /* 0x00007610030b7816 */ /* 0x000fe4000000000b */
[----:B------:R-:W-:-:S03]  /*3ef0*/  VIMNMX.S16x2 R3, PT, PT, R4, R22, PT ;  /* 0x0000001604037248 */ /* 0x000fc60003fe0300 */
[--C-:B------:R-:W-:Y:S01]  /*3f00*/  IMAD.MOV R13, RZ, RZ, -R11.reuse ;  /* 0x000000ffff0d7224 */ /* 0x100fe200078e0a0b */
[----:B------:R-:W-:Y:S01]  /*3f10*/  PRMT R11, R3, 0x7610, R11 ;  /* 0x00007610030b7816 */ /* 0x000fe2000000000b */
[----:B------:R-:W-:Y:S02]  /*3f20*/  IMAD.IADD R5, R5, 0x1, R8 ;  /* 0x0000000105057824 */ /* 0x000fe400078e0208 */
[----:B------:R-:W4:Y:S02]  /*3f30*/  LD.E.U16 R8, desc[UR8][R52.64+0x36] ;  /* 0x0000360834087980 */ /* 0x000f24000c101500 */
[----:B------:R-:W-:Y:S01]  /*3f40*/  IMAD.MOV R11, RZ, RZ, -R11 ;  /* 0x000000ffff0b7224 */ /* 0x000fe200078e0a0b */
[----:B------:R-:W-:Y:S02]  /*3f50*/  VIMNMX.S16x2 R0, PT, PT, R0, R4, !PT ;  /* 0x0000000400007248 */ /* 0x000fe40007fe0300 */
[----:B------:R-:W-:Y:S02]  /*3f60*/  VIMNMX.S16x2 R4, PT, PT, R4, R22, !PT ;  /* 0x0000001604047248 */ /* 0x000fe40007fe0300 */
[----:B------:R-:W-:-:S02]  /*3f70*/  PRMT R11, R11, 0x7710, RZ ;  /* 0x000077100b0b7816 */ /* 0x000fc400000000ff */
[----:B------:R-:W-:-:S03]  /*3f80*/  PRMT R3, R13, 0x7710, RZ ;  /* 0x000077100d037816 */ /* 0x000fc600000000ff */
[----:B------:R-:W-:Y:S02]  /*3f90*/  IMAD.IADD R4, R4, 0x1, R11 ;  /* 0x0000000104047824 */ /* 0x000fe400078e020b */
[----:B------:R-:W-:Y:S01]  /*3fa0*/  IMAD.IADD R3, R0, 0x1, R3 ;  /* 0x0000000100037824 */ /* 0x000fe200078e0203 */
[----:B------:R-:W-:Y:S02]  /*3fb0*/  VIMNMX.S16x2 R0, PT, PT, R22, R2, PT ;  /* 0x0000000216007248 */ /* 0x000fe40003fe0300 */
[----:B------:R-:W-:Y:S02]  /*3fc0*/  IADD3 R9, PT, PT, R9, R27, R24 ;  /* 0x0000001b09097210 */ /* 0x000fe40007ffe018 */
[----:B------:R-:W-:Y:S02]  /*3fd0*/  LOP3.LUT R4, R4, 0xffff, RZ, 0xc0, !PT ;  /* 0x0000ffff04047812 */ /* 0x000fe400078ec0ff */
[----:B------:R-:W-:Y:S02]  /*3fe0*/  LOP3.LUT R5, R5, 0xffff, RZ, 0xc0, !PT ;  /* 0x0000ffff05057812 */ /* 0x000fe400078ec0ff */
[----:B------:R-:W-:Y:S01]  /*3ff0*/  LOP3.LUT R24, R3, 0xffff, RZ, 0xc0, !PT ;  /* 0x0000ffff03187812 */ /* 0x000fe200078ec0ff */
[----:B------:R-:W-:-:S03]  /*4000*/  IMAD.MOV R0, RZ, RZ, -R0 ;  /* 0x000000ffff007224 */ /* 0x000fc600078e0a00 */
[----:B------:R-:W-:Y:S02]  /*4010*/  IADD3 R24, PT, PT, R4, R5, R24 ;  /* 0x0000000504187210 */ /* 0x000fe40007ffe018 */
[----:B------:R-:W4:Y:S01]  /*4020*/  LD.E.U16 R4, desc[UR4][R52.64+0x38] ;  /* 0x0000380434047980 */ /* 0x000f22000c101500 */
[----:B------:R-:W-:Y:S02]  /*4030*/  PRMT R3, R0, 0x7710, RZ ;  /* 0x0000771000037816 */ /* 0x000fe400000000ff */
[----:B------:R-:W-:-:S04]  /*4040*/  VIMNMX.S16x2 R0, PT, PT, R2, R18, PT ;  /* 0x0000001202007248 */ /* 0x000fc80003fe0300 */
[----:B------:R-:W-:-:S05]  /*4050*/  PRMT R5, R0, 0x7610, R5 ;  /* 0x0000761000057816 */ /* 0x000fca0000000005 */
[----:B------:R-:W-:Y:S01]  /*4060*/  IMAD.MOV R5, RZ, RZ, -R5 ;  /* 0x000000ffff057224 */ /* 0x000fe200078e0a05 */
[----:B------:R-:W-:Y:S02]  /*4070*/  VIMNMX.S16x2 R0, PT, PT, R2, R18, !PT ;  /* 0x0000001202007248 */ /* 0x000fe40007fe0300 */
[----:B------:R-:W-:Y:S02]  /*4080*/  VIMNMX.S16x2 R22, PT, PT, R22, R2, !PT ;  /* 0x0000000216167248 */ /* 0x000fe40007fe0300 */
[----:B------:R-:W-:Y:S02]  /*4090*/  PRMT R11, R5, 0x7710, RZ ;  /* 0x00007710050b7816 */ /* 0x000fe400000000ff */
[----:B------:R-:W-:Y:S01]  /*40a0*/  VIMNMX.S16x2 R2, PT, PT, R12, R10, PT ;  /* 0x0000000a0c027248 */ /* 0x000fe20003fe0300 */
[----:B------:R-:W-:Y:S02]  /*40b0*/  IMAD.IADD R3, R22, 0x1, R3 ;  /* 0x0000000116037824 */ /* 0x000fe400078e0203 */
[----:B------:R-:W-:Y:S01]  /*40c0*/  IMAD.IADD R11, R0, 0x1, R11 ;  /* 0x00000001000b7824 */ /* 0x000fe200078e020b */
[----:B------:R-:W-:Y:S01]  /*40d0*/  VIMNMX.S16x2 R0, PT, PT, R18, R12, PT ;  /* 0x0000000c12007248 */ /* 0x000fe20003fe0300 */
[----:B------:R-:W-:Y:S01]  /*40e0*/  IMAD.MOV R2, RZ, RZ, -R2 ;  /* 0x000000ffff027224 */ /* 0x000fe200078e0a02 */
[----:B------:R-:W-:Y:S01]  /*40f0*/  LOP3.LUT R3, R3, 0xffff, RZ, 0xc0, !PT ;  /* 0x0000ffff03037812 */ /* 0x000fe200078ec0ff */
[----:B------:R-:W4:Y:S02]  /*4100*/  LD.E.U16 R22, desc[UR4][R52.64+0x4e] ;  /* 0x00004e0434167980 */ /* 0x000f24000c101500 */
[----:B------:R-:W-:Y:S01]  /*4110*/  IMAD.MOV R0, RZ, RZ, -R0 ;  /* 0x000000ffff007224 */ /* 0x000fe200078e0a00 */
[----:B------:R-:W-:-:S02]  /*4120*/  IADD3 R9, PT, PT, R9, R24, R3 ;  /* 0x0000001809097210 */ /* 0x000fc40007ffe003 */
[----:B------:R-:W-:Y:S01]  /*4130*/  VIMNMX.S16x2 R3, PT, PT, R18, R12, !PT ;  /* 0x0000000c12037248 */ /* 0x000fe20007fe0300 */
[----:B------:R-:W4:Y:S01]  /*4140*/  LD.E.U16 R24, desc[UR6][R52.64+0x42] ;  /* 0x0000420634187980 */ /* 0x000f22000c101500 */
[----:B------:R-:W-:Y:S02]  /*4150*/  VIMNMX.S16x2 R5, PT, PT, R12, R10, !PT ;  /* 0x0000000a0c057248 */ /* 0x000fe40007fe0300 */
[----:B------:R-:W-:Y:S01]  /*4160*/  PRMT R0, R0, 0x7710, RZ ;  /* 0x0000771000007816 */ /* 0x000fe200000000ff */
[----:B------:R-:W4:Y:S01]  /*4170*/  LD.E.U16 R12, desc[UR8][R52.64+0x44] ;  /* 0x00004408340c7980 */ /* 0x000f22000c101500 */
[----:B------:R-:W-:-:S03]  /*4180*/  PRMT R2, R2, 0x7710, RZ ;  /* 0x0000771002027816 */ /* 0x000fc600000000ff */
[----:B------:R-:W-:Y:S01]  /*4190*/  IMAD.IADD R3, R3, 0x1, R0 ;  /* 0x0000000103037824 */ /* 0x000fe200078e0200 */
[CC--:B------:R-:W-:Y:S01]  /*41a0*/  VIMNMX.S16x2 R0, PT, PT, R10.reuse, R20.reuse, !PT ;  /* 0x000000140a007248 */ /* 0x0c0fe20007fe0300 */
[----:B------:R-:W-:Y:S01]  /*41b0*/  IMAD.IADD R5, R5, 0x1, R2 ;  /* 0x0000000105057824 */ /* 0x000fe200078e0202 */
[----:B------:R-:W-:Y:S01]  /*41c0*/  VIMNMX.S16x2 R2, PT, PT, R10, R20, PT ;  /* 0x000000140a027248 */ /* 0x000fe20003fe0300 */
[----:B------:R-:W4:Y:S04]  /*41d0*/  LD.E.U16 R18, desc[UR6][R52.64+0x48] ;  /* 0x0000480634127980 */ /* 0x000f28000c101500 */
[----:B------:R-:W4:Y:S01]  /*41e0*/  LD.E.U16 R10, desc[UR4][R52.64+0x40] ;  /* 0x00004004340a7980 */ /* 0x000f22000c101500 */
[----:B------:R-:W-:-:S05]  /*41f0*/  IMAD.MOV R2, RZ, RZ, -R2 ;  /* 0x000000ffff027224 */ /* 0x000fca00078e0a02 */
[----:B------:R-:W-:Y:S02]  /*4200*/  PRMT R13, R2, 0x7710, RZ ;  /* 0x00007710020d7816 */ /* 0x000fe400000000ff */
[----:B------:R-:W-:Y:S02]  /*4210*/  LOP3.LUT R11, R11, 0xffff, RZ, 0xc0, !PT ;  /* 0x0000ffff0b0b7812 */ /* 0x000fe400078ec0ff */
[----:B------:R-:W-:Y:S01]  /*4220*/  LOP3.LUT R5, R5, 0xffff, RZ, 0xc0, !PT ;  /* 0x0000ffff05057812 */ /* 0x000fe200078ec0ff */
[----:B------:R-:W-:Y:S01]  /*4230*/  IMAD.IADD R13, R0, 0x1, R13 ;  /* 0x00000001000d7824 */ /* 0x000fe200078e020d */
[----:B------:R-:W-:-:S04]  /*4240*/  LOP3.LUT R0, R3, 0xffff, RZ, 0xc0, !PT ;  /* 0x0000ffff03007812 */ /* 0x000fc800078ec0ff */
[----:B------:R-:W-:Y:S02]  /*4250*/  IADD3 R0, PT, PT, R5, R11, R0 ;  /* 0x0000000b05007210 */ /* 0x000fe40007ffe000 */
[----:B------:R-:W-:-:S04]  /*4260*/  LOP3.LUT R13, R13, 0xffff, RZ, 0xc0, !PT ;  /* 0x0000ffff0d0d7812 */ /* 0x000fc800078ec0ff */
[----:B------:R-:W-:Y:S02]  /*4270*/  IADD3 R9, PT, PT, R9, R0, R13 ;  /* 0x0000000009097210 */ /* 0x000fe40007ffe00d */
[----:B------:R-:W-:-:S04]  /*4280*/  VIMNMX.S16x2 R0, PT, PT, R20, R16, PT ;  /* 0x0000001014007248 */ /* 0x000fc80003fe0300 */
[----:B------:R-:W-:-:S05]  /*4290*/  PRMT R2, R0, 0x7610, R2 ;  /* 0x0000761000027816 */ /* 0x000fca0000000002 */
[----:B------:R-:W-:Y:S01]  /*42a0*/  IMAD.MOV R2, RZ, RZ, -R2 ;  /* 0x000000ffff027224 */ /* 0x000fe200078e0a02 */
[----:B------:R-:W-:Y:S02]  /*42b0*/  VIMNMX.S16x2 R0, PT, PT, R20, R16, !PT ;  /* 0x0000001014007248 */ /* 0x000fe40007fe0300 */
[----:B------:R-:W-:Y:S01]  /*42c0*/  VIMNMX.S16x2 R3, PT, PT, R16, R14, !PT ;  /* 0x0000000e10037248 */ /* 0x000fe20007fe0300 */
[----:B------:R-:W4:Y:S01]  /*42d0*/  LD.E.U16 R20, desc[UR6][R52.64+0x50] ;  /* 0x0000500634147980 */ /* 0x000f22000c101500 */
[----:B------:R-:W-:Y:S02]  /*42e0*/  PRMT R11, R2, 0x7710, RZ ;  /* 0x00007710020b7816 */ /* 0x000fe400000000ff */
[----:B------:R-:W-:-:S03]  /*42f0*/  VIMNMX.S16x2 R2, PT, PT, R14, R48, PT ;  /* 0x000000300e027248 */ /* 0x000fc60003fe0300 */
[----:B------:R-:W-:Y:S01]  /*4300*/  IMAD.IADD R11, R0, 0x1, R11 ;  /* 0x00000001000b7824 */ /* 0x000fe200078e020b */
[----:B------:R-:W-:Y:S02]  /*4310*/  VIMNMX.S16x2 R0, PT, PT, R16, R14, PT ;  /* 0x0000000e10007248 */ /* 0x000fe40003fe0300 */
[----:B------:R-:W-:Y:S01]  /*4320*/  VIMNMX.S16x2 R5, PT, PT, R14, R48, !PT ;  /* 0x000000300e057248 */ /* 0x000fe20007fe0300 */
[----:B------:R-:W4:Y:S04]  /*4330*/  LD.E.U16 R16, desc[UR4][R52.64+0x4a] ;  /* 0x00004a0434107980 */ /* 0x000f28000c101500 */
[----:B------:R-:W4:Y:S01]  /*4340*/  LD.E.U16 R14, desc[UR6][R52.64+0x4c] ;  /* 0x00004c06340e7980 */ /* 0x000f22000c101500 */
[----:B------:R-:W-:Y:S02]  /*4350*/  IMAD.MOV R0, RZ, RZ, -R0 ;  /* 0x000000ffff007224 */ /* 0x000fe400078e0a00 */
[----:B------:R-:W-:-:S03]  /*4360*/  IMAD.MOV R2, RZ, RZ, -R2 ;  /* 0x000000ffff027224 */ /* 0x000fc600078e0a02 */
[----:B------:R-:W-:Y:S02]  /*4370*/  PRMT R0, R0, 0x7710, RZ ;  /* 0x0000771000007816 */ /* 0x000fe400000000ff */
[----:B------:R-:W-:-:S03]  /*4380*/  PRMT R2, R2, 0x7710, RZ ;  /* 0x0000771002027816 */ /* 0x000fc600000000ff */
[----:B------:R-:W-:Y:S02]  /*4390*/  IMAD.IADD R0, R3, 0x1, R0 ;  /* 0x0000000103007824 */ /* 0x000fe400078e0200 */
[----:B------:R-:W-:Y:S01]  /*43a0*/  IMAD.IADD R5, R5, 0x1, R2 ;  /* 0x0000000105057824 */ /* 0x000fe200078e0202 */
[----:B------:R-:W-:Y:S02]  /*43b0*/  LOP3.LUT R2, R11, 0xffff, RZ, 0xc0, !PT ;  /* 0x0000ffff0b027812 */ /* 0x000fe400078ec0ff */
[----:B------:R-:W-:Y:S02]  /*43c0*/  LOP3.LUT R3, R0, 0xffff, RZ, 0xc0, !PT ;  /* 0x0000ffff00037812 */ /* 0x000fe400078ec0ff */
[----:B------:R-:W-:Y:S02]  /*43d0*/  LOP3.LUT R5, R5, 0xffff, RZ, 0xc0, !PT ;  /* 0x0000ffff05057812 */ /* 0x000fe400078ec0ff */
[----:B------:R-:W-:Y:S02]  /*43e0*/  VIMNMX.S16x2 R0, PT, PT, R48, R46, PT ;  /* 0x0000002e30007248 */ /* 0x000fe40003fe0300 */
[----:B------:R-:W-:-:S02]  /*43f0*/  IADD3 R2, PT, PT, R5, R2, R3 ;  /* 0x0000000205027210 */ /* 0x000fc40007ffe003 */
[----:B------:R-:W-:-:S05]  /*4400*/  PRMT R3, R0, 0x7610, R3 ;  /* 0x0000761000037816 */ /* 0x000fca0000000003 */
[----:B------:R-:W-:Y:S01]  /*4410*/  IMAD.MOV R3, RZ, RZ, -R3 ;  /* 0x000000ffff037224 */ /* 0x000fe200078e0a03 */
[----:B------:R-:W-:-:S04]  /*4420*/  VIMNMX.S16x2 R0, PT, PT, R48, R46, !PT ;  /* 0x0000002e30007248 */ /* 0x000fc80007fe0300 */
[----:B------:R-:W-:-:S05]  /*4430*/  PRMT R3, R3, 0x7710, RZ ;  /* 0x0000771003037816 */ /* 0x000fca00000000ff */
[----:B------:R-:W-:-:S05]  /*4440*/  IMAD.IADD R0, R0, 0x1, R3 ;  /* 0x0000000100007824 */ /* 0x000fca00078e0203 */
[----:B------:R-:W-:-:S04]  /*4450*/  LOP3.LUT R0, R0, 0xffff, RZ, 0xc0, !PT ;  /* 0x0000ffff00007812 */ /* 0x000fc800078ec0ff */
[----:B------:R-:W-:Y:S02]  /*4460*/  IADD3 R9, PT, PT, R9, R2, R0 ;  /* 0x0000000209097210 */ /* 0x000fe40007ffe000 */
[----:B------:R-:W-:-:S04]  /*4470*/  VIMNMX.S16x2 R0, PT, PT, R46, R44, PT ;  /* 0x0000002c2e007248 */ /* 0x000fc80003fe0300 */
[----:B------:R-:W-:-:S05]  /*4480*/  PRMT R2, R0, 0x7610, R2 ;  /* 0x0000761000027816 */ /* 0x000fca0000000002 */
[----:B------:R-:W-:Y:S01]  /*4490*/  IMAD.MOV R2, RZ, RZ, -R2 ;  /* 0x000000ffff027224 */ /* 0x000fe200078e0a02 */
[----:B------:R-:W-:-:S04]  /*44a0*/  VIMNMX.S16x2 R0, PT, PT, R46, R44, !PT ;  /* 0x0000002c2e007248 */ /* 0x000fc80007fe0300 */
[----:B------:R-:W-:-:S05]  /*44b0*/  PRMT R11, R2, 0x7710, RZ ;  /* 0x00007710020b7816 */ /* 0x000fca00000000ff */
[----:B------:R-:W-:Y:S01]  /*44c0*/  IMAD.IADD R11, R0, 0x1, R11 ;  /* 0x00000001000b7824 */ /* 0x000fe200078e020b */
[----:B------:R-:W-:Y:S02]  /*44d0*/  VIMNMX.S16x2 R0, PT, PT, R44, R42, PT ;  /* 0x0000002a2c007248 */ /* 0x000fe40003fe0300 */
[----:B------:R-:W-:-:S03]  /*44e0*/  VIMNMX.S16x2 R2, PT, PT, R42, R40, PT ;  /* 0x000000282a027248 */ /* 0x000fc60003fe0300 */
[----:B------:R-:W-:Y:S01]  /*44f0*/  IMAD.MOV R0, RZ, RZ, -R0 ;  /* 0x000000ffff007224 */ /* 0x000fe200078e0a00 */
[----:B------:R-:W-:Y:S01]  /*4500*/  VIMNMX.S16x2 R3, PT, PT, R44, R42, !PT ;  /* 0x0000002a2c037248 */ /* 0x000fe20007fe0300 */
[----:B------:R-:W-:Y:S01]  /*4510*/  IMAD.MOV R2, RZ, RZ, -R2 ;  /* 0x000000ffff027224 */ /* 0x000fe200078e0a02 */
[----:B------:R-:W-:Y:S01]  /*4520*/  VIMNMX.S16x2 R5, PT, PT, R42, R40, !PT ;  /* 0x000000282a057248 */ /* 0x000fe20007fe0300 */
[----:B------:R-:W4:Y:S01]  /*4530*/  LD.E.U16 R44, desc[UR4][R52.64+0x68] ;  /* 0x00006804342c7980 */ /* 0x000f22000c101500 */
[----:B------:R-:W-:Y:S02]  /*4540*/  PRMT R0, R0, 0x7710, RZ ;  /* 0x0000771000007816 */ /* 0x000fe400000000ff */
[----:B------:R-:W-:Y:S01]  /*4550*/  PRMT R2, R2, 0x7710, RZ ;  /* 0x0000771002027816 */ /* 0x000fe200000000ff */
[----:B------:R-:W4:Y:S02]  /*4560*/  LD.E.U16 R42, desc[UR6][R52.64+0x6a] ;  /* 0x00006a06342a7980 */ /* 0x000f24000c101500 */
[----:B------:R-:W-:-:S02]  /*4570*/  IMAD.IADD R3, R3, 0x1, R0 ;  /* 0x0000000103037824 */ /* 0x000fc400078e0200 */
[----:B------:R-:W-:Y:S01]  /*4580*/  IMAD.IADD R5, R5, 0x1, R2 ;  /* 0x0000000105057824 */ /* 0x000fe200078e0202 */
[----:B------:R-:W-:-:S04]  /*4590*/  LOP3.LUT R11, R11, 0xffff, RZ, 0xc0, !PT ;  /* 0x0000ffff0b0b7812 */ /* 0x000fc800078ec0ff */
[----:B------:R-:W-:Y:S02]  /*45a0*/  LOP3.LUT R5, R5, 0xffff, RZ, 0xc0, !PT ;  /* 0x0000ffff05057812 */ /* 0x000fe400078ec0ff */
[CC--:B--2---:R-:W-:Y:S02]  /*45b0*/  VIMNMX.S16x2 R0, PT, PT, R40.reuse, R6.reuse, PT ;  /* 0x0000000628007248 */ /* 0x0c4fe40003fe0300 */
[----:B------:R-:W-:-:S03]  /*45c0*/  VIMNMX.S16x2 R2, PT, PT, R40, R6, !PT ;  /* 0x0000000628027248 */ /* 0x000fc60007fe0300 */
[----:B------:R-:W-:Y:S01]  /*45d0*/  IMAD.MOV R0, RZ, RZ, -R0 ;  /* 0x000000ffff007224 */ /* 0x000fe200078e0a00 */
[----:B------:R-:W-:-:S04]  /*45e0*/  LOP3.LUT R40, R3, 0xffff, RZ, 0xc0, !PT ;  /* 0x0000ffff03287812 */ /* 0x000fc800078ec0ff */
[----:B------:R-:W-:Y:S02]  /*45f0*/  PRMT R3, R0, 0x7710, RZ ;  /* 0x0000771000037816 */ /* 0x000fe400000000ff */
[----:B------:R-:W-:Y:S02]  /*4600*/  IADD3 R40, PT, PT, R5, R11, R40 ;  /* 0x0000000b05287210 */ /* 0x000fe40007ffe028 */
[----:B---3--:R-:W-:Y:S01]  /*4610*/  VIMNMX.S16x2 R0, PT, PT, R6, R34, PT ;  /* 0x0000002206007248 */ /* 0x008fe20003fe0300 */
[----:B------:R-:W-:Y:S01]  /*4620*/  IMAD.IADD R11, R2, 0x1, R3 ;  /* 0x00000001020b7824 */ /* 0x000fe200078e0203 */
[----:B-----5:R-:W-:Y:S02]  /*4630*/  VIMNMX.S16x2 R3, PT, PT, R34, R28, PT ;  /* 0x0000001c22037248 */ /* 0x020fe40003fe0300 */
[----:B------:R-:W-:Y:S02]  /*4640*/  VIMNMX.S16x2 R2, PT, PT, R6, R34, !PT ;  /* 0x0000002206027248 */ /* 0x000fe40007fe0300 */
[----:B----4-:R-:W-:Y:S01]  /*4650*/  VIMNMX.S16x2 R5, PT, PT, R28, R8, PT ;  /* 0x000000081c057248 */ /* 0x010fe20003fe0300 */
[----:B------:R-:W-:-:S02]  /*4660*/  IMAD.MOV R0, RZ, RZ, -R0 ;  /* 0x000000ffff007224 */ /* 0x000fc400078e0a00 */
[----:B------:R-:W-:Y:S02]  /*4670*/  IMAD.MOV R6, RZ, RZ, -R3 ;  /* 0x000000ffff067224 */ /* 0x000fe400078e0a03 */
[----:B------:R-:W-:Y:S01]  /*4680*/  IMAD.MOV R13, RZ, RZ, -R5 ;  /* 0x000000ffff0d7224 */ /* 0x000fe200078e0a05 */
[----:B------:R-:W-:Y:S02]  /*4690*/  VIMNMX.S16x2 R34, PT, PT, R34, R28, !PT ;  /* 0x0000001c22227248 */ /* 0x000fe40007fe0300 */
[----:B------:R-:W-:Y:S02]  /*46a0*/  PRMT R3, R0, 0x7710, RZ ;  /* 0x0000771000037816 */ /* 0x000fe400000000ff */
[----:B------:R-:W-:Y:S02]  /*46b0*/  VIMNMX.S16x2 R28, PT, PT, R28, R8, !PT ;  /* 0x000000081c1c7248 */ /* 0x000fe40007fe0300 */
[----:B------:R-:W-:Y:S02]  /*46c0*/  PRMT R5, R6, 0x7710, RZ ;  /* 0x0000771006057816 */ /* 0x000fe400000000ff */
[----:B------:R-:W-:Y:S01]  /*46d0*/  PRMT R13, R13, 0x7710, RZ ;  /* 0x000077100d0d7816 */ /* 0x000fe200000000ff */
[----:B------:R-:W-:-:S02]  /*46e0*/  IMAD.IADD R2, R2, 0x1, R3 ;  /* 0x0000000102027824 */ /* 0x000fc400078e0203 */
[----:B------:R-:W-:Y:S02]  /*46f0*/  IMAD.IADD R5, R34, 0x1, R5 ;  /* 0x0000000122057824 */ /* 0x000fe400078e0205 */
[----:B------:R-:W-:Y:S01]  /*4700*/  IMAD.IADD R13, R28, 0x1, R13 ;  /* 0x000000011c0d7824 */ /* 0x000fe200078e020d */
[----:B------:R-:W-:Y:S01]  /*4710*/  LOP3.LUT R6, R2, 0xffff, RZ, 0xc0, !PT ;  /* 0x0000ffff02067812 */ /* 0x000fe200078ec0ff */
[----:B------:R-:W2:Y:S01]  /*4720*/  LD.E.U16 R28, desc[UR6][R52.64+0x58] ;  /* 0x00005806341c7980 */ /* 0x000ea2000c101500 */
[----:B------:R-:W-:Y:S02]  /*4730*/  LOP3.LUT R5, R5, 0xffff, RZ, 0xc0, !PT ;  /* 0x0000ffff05057812 */ /* 0x000fe400078ec0ff */
[----:B------:R-:W-:Y:S01]  /*4740*/  LOP3.LUT R13, R13, 0xffff, RZ, 0xc0, !PT ;  /* 0x0000ffff0d0d7812 */ /* 0x000fe200078ec0ff */
[----:B------:R-:W3:Y:S01]  /*4750*/  LD.E.U16 R2, desc[UR4][R52.64+0x52] ;  /* 0x0000520434027980 */ /* 0x000ee2000c101500 */
[----:B------:R-:W-:-:S03]  /*4760*/  VIMNMX.S16x2 R0, PT, PT, R8, R4, PT ;  /* 0x0000000408007248 */ /* 0x000fc60003fe0300 */
[----:B------:R-:W4:Y:S01]  /*4770*/  LD.E.U16 R34, desc[UR6][R52.64+0x5c] ;  /* 0x00005c0634227980 */ /* 0x000f22000c101500 */
[----:B------:R-:W-:Y:S02]  /*4780*/  VIMNMX.S16x2 R3, PT, PT, R4, R36, PT ;  /* 0x0000002404037248 */ /* 0x000fe40003fe0300 */
[----:B------:R-:W-:Y:S01]  /*4790*/  IADD3 R6, PT, PT, R13, R6, R5 ;  /* 0x000000060d067210 */ /* 0x000fe20007ffe005 */
[----:B------:R-:W-:Y:S01]  /*47a0*/  IMAD.MOV R0, RZ, RZ, -R0 ;  /* 0x000000ffff007224 */ /* 0x000fe200078e0a00 */
[----:B------:R-:W-:Y:S01]  /*47b0*/  VIMNMX.S16x2 R5, PT, PT, R8, R4, !PT ;  /* 0x0000000408057248 */ /* 0x000fe20007fe0300 */
[----:B------:R-:W-:Y:S01]  /*47c0*/  IMAD.MOV R3, RZ, RZ, -R3 ;  /* 0x000000ffff037224 */ /* 0x000fe200078e0a03 */
[----:B------:R-:W-:Y:S01]  /*47d0*/  LOP3.LUT R11, R11, 0xffff, RZ, 0xc0, !PT ;  /* 0x0000ffff0b0b7812 */ /* 0x000fe200078ec0ff */
[----:B------:R-:W5:Y:S01]  /*47e0*/  LD.E.U16 R8, desc[UR6][R52.64+0x54] ;  /* 0x0000540634087980 */ /* 0x000f62000c101500 */
[----:B------:R-:W-:Y:S02]  /*47f0*/  PRMT R0, R0, 0x7710, RZ ;  /* 0x0000771000007816 */ /* 0x000fe400000000ff */
[----:B------:R-:W-:-:S02]  /*4800*/  IADD3 R9, PT, PT, R9, R40, R11 ;  /* 0x0000002809097210 */ /* 0x000fc40007ffe00b */
[----:B------:R-:W-:Y:S01]  /*4810*/  VIMNMX.S16x2 R4, PT, PT, R4, R36, !PT ;  /* 0x0000002404047248 */ /* 0x000fe20007fe0300 */
[----:B------:R-:W-:Y:S01]  /*4820*/  IMAD.IADD R5, R5, 0x1, R0 ;  /* 0x0000000105057824 */ /* 0x000fe200078e0200 */
[----:B------:R-:W-:Y:S01]  /*4830*/  PRMT R11, R3, 0x7710, RZ ;  /* 0x00007710030b7816 */ /* 0x000fe200000000ff */
[----:B------:R-:W4:Y:S01]  /*4840*/  LD.E.U16 R40, desc[UR8][R52.64+0x6c] ;  /* 0x00006c0834287980 */ /* 0x000f22000c101500 */
[----:B------:R-:W-:Y:S02]  /*4850*/  VIMNMX.S16x2 R0, PT, PT, R36, R32, PT ;  /* 0x0000002024007248 */ /* 0x000fe40003fe0300 */
[----:B------:R-:W-:Y:S01]  /*4860*/  VIMNMX.S16x2 R3, PT, PT, R32, R30, PT ;  /* 0x0000001e20037248 */ /* 0x000fe20003fe0300 */
[----:B------:R-:W-:Y:S02]  /*4870*/  IMAD.IADD R11, R4, 0x1, R11 ;  /* 0x00000001040b7824 */ /* 0x000fe400078e020b */
[----:B------:R-:W2:Y:S01]  /*4880*/  LD.E.U16 R4, desc[UR4][R52.64+0x56] ;  /* 0x0000560434047980 */ /* 0x000ea2000c101500 */
[----:B------:R-:W-:-:S02]  /*4890*/  IMAD.MOV R0, RZ, RZ, -R0 ;  /* 0x000000ffff007224 */ /* 0x000fc400078e0a00 */
[----:B------:R-:W-:Y:S01]  /*48a0*/  IMAD.MOV R13, RZ, RZ, -R3 ;  /* 0x000000ffff0d7224 */ /* 0x000fe200078e0a03 */
[----:B------:R-:W-:Y:S02]  /*48b0*/  VIMNMX.S16x2 R36, PT, PT, R36, R32, !PT ;  /* 0x0000002024247248 */ /* 0x000fe40007fe0300 */
[----:B------:R-:W-:Y:S02]  /*48c0*/  VIMNMX.S16x2 R32, PT, PT, R32, R30, !PT ;  /* 0x0000001e20207248 */ /* 0x000fe40007fe0300 */
[----:B------:R-:W-:Y:S02]  /*48d0*/  PRMT R3, R0, 0x7710, RZ ;  /* 0x0000771000037816 */ /* 0x000fe400000000ff */
[----:B------:R-:W-:-:S03]  /*48e0*/  PRMT R13, R13, 0x7710, RZ ;  /* 0x000077100d0d7816 */ /* 0x000fc600000000ff */
[----:B------:R-:W-:Y:S02]  /*48f0*/  IMAD.IADD R3, R36, 0x1, R3 ;  /* 0x0000000124037824 */ /* 0x000fe400078e0203 */
[----:B------:R-:W-:Y:S01]  /*4900*/  IMAD.IADD R13, R32, 0x1, R13 ;  /* 0x00000001200d7824 */ /* 0x000fe200078e020d */
[----:B------:R-:W-:Y:S01]  /*4910*/  LOP3.LUT R11, R11, 0xffff, RZ, 0xc0, !PT ;  /* 0x0000ffff0b0b7812 */ /* 0x000fe200078ec0ff */
[----:B------:R-:W4:Y:S01]  /*4920*/  LD.E.U16 R32, desc[UR4][R52.64+0x5a] ;  /* 0x00005a0434207980 */ /* 0x000f22000c101500 */
[----:B------:R-:W-:Y:S02]  /*4930*/  LOP3.LUT R0, R3, 0xffff, RZ, 0xc0, !PT ;  /* 0x0000ffff03007812 */ /* 0x000fe400078ec0ff */
[----:B------:R-:W-:Y:S01]  /*4940*/  LOP3.LUT R13, R13, 0xffff, RZ, 0xc0, !PT ;  /* 0x0000ffff0d0d7812 */ /* 0x000fe200078ec0ff */
[----:B------:R-:W4:Y:S03]  /*4950*/  LD.E.U16 R36, desc[UR8][R52.64+0x64] ;  /* 0x0000640834247980 */ /* 0x000f26000c101500 */
[----:B------:R-:W-:-:S02]  /*4960*/  IADD3 R11, PT, PT, R13, R11, R0 ;  /* 0x0000000b0d0b7210 */ /* 0x000fc40007ffe000 */
[CC--:B------:R-:W-:Y:S02]  /*4970*/  VIMNMX.S16x2 R0, PT, PT, R30.reuse, R10.reuse, PT ;  /* 0x0000000a1e007248 */ /* 0x0c0fe40003fe0300 */
[----:B------:R-:W-:Y:S02]  /*4980*/  VIMNMX.S16x2 R3, PT, PT, R30, R10, !PT ;  /* 0x0000000a1e037248 */ /* 0x000fe40007fe0300 */
[----:B------:R-:W4:Y:S01]  /*4990*/  LD.E.U16 R30, desc[UR8][R52.64+0x5e] ;  /* 0x00005e08341e7980 */ /* 0x000f22000c101500 */
[----:B------:R-:W-:-:S04]  /*49a0*/  LOP3.LUT R5, R5, 0xffff, RZ, 0xc0, !PT ;  /* 0x0000ffff05057812 */ /* 0x000fc800078ec0ff */
[----:B------:R-:W-:Y:S02]  /*49b0*/  IADD3 R6, PT, PT, R9, R6, R5 ;  /* 0x0000000609067210 */ /* 0x000fe40007ffe005 */
[----:B------:R-:W-:Y:S01]  /*49c0*/  VIMNMX.S16x2 R9, PT, PT, R24, R12, PT ;  /* 0x0000000c18097248 */ /* 0x000fe20003fe0300 */
[----:B------:R-:W-:Y:S01]  /*49d0*/  IMAD.MOV R0, RZ, RZ, -R0 ;  /* 0x000000ffff007224 */ /* 0x000fe200078e0a00 */
[CC--:B------:R-:W-:Y:S02]  /*49e0*/  VIMNMX.S16x2 R5, PT, PT, R10.reuse, R24.reuse, PT ;  /* 0x000000180a057248 */ /* 0x0c0fe40003fe0300 */
[----:B------:R-:W-:Y:S01]  /*49f0*/  VIMNMX.S16x2 R10, PT, PT, R10, R24, !PT ;  /* 0x000000180a0a7248 */ /* 0x000fe20007fe0300 */
[----:B------:R-:W-:Y:S01]  /*4a00*/  IMAD.MOV R9, RZ, RZ, -R9 ;  /* 0x000000ffff097224 */ /* 0x000fe200078e0a09 */
[----:B------:R-:W-:Y:S01]  /*4a10*/  VIMNMX.S16x2 R24, PT, PT, R24, R12, !PT ;  /* 0x0000000c18187248 */ /* 0x000fe20007fe0300 */
[----:B------:R-:W-:Y:S01]  /*4a20*/  IMAD.MOV R5, RZ, RZ, -R5 ;  /* 0x000000ffff057224 */ /* 0x000fe200078e0a05 */
[----:B------:R-:W-:-:S02]  /*4a30*/  PRMT R0, R0, 0x7710, RZ ;  /* 0x0000771000007816 */ /* 0x000fc400000000ff */
[----:B------:R-:W-:Y:S02]  /*4a40*/  PRMT R15, R24, 0x7610, R15 ;  /* 0x00007610180f7816 */ /* 0x000fe4000000000f */
[----:B------:R-:W-:Y:S01]  /*4a50*/  PRMT R24, R9, 0x7710, RZ ;  /* 0x0000771009187816 */ /* 0x000fe200000000ff */
[----:B------:R-:W-:Y:S01]  /*4a60*/  IMAD.IADD R9, R3, 0x1, R0 ;  /* 0x0000000103097824 */ /* 0x000fe200078e0200 */
[----:B------:R-:W-:Y:S02]  /*4a70*/  PRMT R13, R5, 0x7710, RZ ;  /* 0x00007710050d7816 */ /* 0x000fe400000000ff */
[----:B------:R-:W-:Y:S01]  /*4a80*/  VIMNMX.S16x2 R0, PT, PT, R12, R26, PT ;  /* 0x0000001a0c007248 */ /* 0x000fe20003fe0300 */
[----:B------:R-:W-:Y:S02]  /*4a90*/  IMAD.IADD R15, R15, 0x1, R24 ;  /* 0x000000010f0f7824 */ /* 0x000fe400078e0218 */
[----:B------:R-:W4:Y:S01]  /*4aa0*/  LD.E.U16 R24, desc[UR4][R52.64+0x60] ;  /* 0x0000600434187980 */ /* 0x000f22000c101500 */
[----:B------:R-:W-:Y:S01]  /*4ab0*/  IMAD.IADD R13, R10, 0x1, R13 ;  /* 0x000000010a0d7824 */ /* 0x000fe200078e020d */
[----:B------:R-:W-:Y:S01]  /*4ac0*/  VIMNMX.S16x2 R3, PT, PT, R26, R18, PT ;  /* 0x000000121a037248 */ /* 0x000fe20003fe0300 */
[----:B------:R-:W-:Y:S01]  /*4ad0*/  IMAD.MOV R17, RZ, RZ, -R0 ;  /* 0x000000ffff117224 */ /* 0x000fe200078e0a00 */
[----:B------:R-:W4:Y:S01]  /*4ae0*/  LD.E.U16 R10, desc[UR6][R52.64+0x62] ;  /* 0x00006206340a7980 */ /* 0x000f22000c101500 */
[----:B------:R-:W-:-:S02]  /*4af0*/  R2UR UR10, R50 ;  /* 0x00000000320a72ca */ /* 0x000fc400000e0000 */
[----:B------:R-:W-:Y:S01]  /*4b00*/  R2UR UR11, R51 ;  /* 0x00000000330b72ca */ /* 0x000fe200000e0000 */
[----:B------:R-:W-:Y:S01]  /*4b10*/  IMAD.MOV R19, RZ, RZ, -R3 ;  /* 0x000000ffff137224 */ /* 0x000fe200078e0a03 */
[----:B------:R-:W-:Y:S02]  /*4b20*/  VIMNMX.S16x2 R5, PT, PT, R26, R18, !PT ;  /* 0x000000121a057248 */ /* 0x000fe40007fe0300 */
[----:B------:R-:W-:Y:S02]  /*4b30*/  VIMNMX.S16x2 R12, PT, PT, R12, R26, !PT ;  /* 0x0000001a0c0c7248 */ /* 0x000fe40007fe0300 */
[----:B------:R-:W-:Y:S02]  /*4b40*/  PRMT R3, R17, 0x7710, RZ ;  /* 0x0000771011037816 */ /* 0x000fe400000000ff */
[----:B------:R-:W-:Y:S02]  /*4b50*/  PRMT R0, R5, 0x7610, R0 ;  /* 0x0000761005007816 */ /* 0x000fe40000000000 */
[----:B------:R-:W-:Y:S01]  /*4b60*/  PRMT R5, R19, 0x7710, RZ ;  /* 0x0000771013057816 */ /* 0x000fe200000000ff */
[----:B------:R-:W-:Y:S01]  /*4b70*/  IMAD.IADD R3, R12, 0x1, R3 ;  /* 0x000000010c037824 */ /* 0x000fe200078e0203 */
[----:B------:R-:W-:Y:S01]  /*4b80*/  LOP3.LUT R9, R9, 0xffff, RZ, 0xc0, !PT ;  /* 0x0000ffff09097812 */ /* 0x000fe200078ec0ff */
[----:B------:R-:W4:Y:S01]  /*4b90*/  LD.E.U16 R26, desc[UR10][R52.64+0x66] ;  /* 0x0000660a341a7980 */ /* 0x000f22000c101500 */
[----:B------:R-:W-:Y:S01]  /*4ba0*/  LOP3.LUT R13, R13, 0xffff, RZ, 0xc0, !PT ;  /* 0x0000ffff0d0d7812 */ /* 0x000fe200078ec0ff */
[----:B------:R-:W-:Y:S01]  /*4bb0*/  IMAD.IADD R0, R0, 0x1, R5 ;  /* 0x0000000100007824 */ /* 0x000fe200078e0205 */
[----:B------:R-:W-:-:S02]  /*4bc0*/  LOP3.LUT R12, R15, 0xffff, RZ, 0xc0, !PT ;  /* 0x0000ffff0f0c7812 */ /* 0x000fc400078ec0ff */
[----:B------:R-:W-:Y:S02]  /*4bd0*/  LOP3.LUT R3, R3, 0xffff, RZ, 0xc0, !PT ;  /* 0x0000ffff03037812 */ /* 0x000fe400078ec0ff */
[----:B------:R-:W-:Y:S02]  /*4be0*/  IADD3 R5, PT, PT, R6, R11, R9 ;  /* 0x0000000b06057210 */ /* 0x000fe40007ffe009 */
[----:B------:R-:W-:Y:S02]  /*4bf0*/  IADD3 R3, PT, PT, R3, R13, R12 ;  /* 0x0000000d03037210 */ /* 0x000fe40007ffe00c */
[----:B------:R-:W-:Y:S01]  /*4c00*/  LOP3.LUT R0, R0, 0xffff, RZ, 0xc0, !PT ;  /* 0x0000ffff00007812 */ /* 0x000fe200078ec0ff */
[----:B------:R-:W4:Y:S03]  /*4c10*/  LD.E.U16 R12, desc[UR10][R52.64+0x6e] ;  /* 0x00006e0a340c7980 */ /* 0x000f26000c101500 */
[----:B------:R-:W-:-:S02]  /*4c20*/  IADD3 R5, PT, PT, R5, R3, R0 ;  /* 0x0000000305057210 */ /* 0x000fc40007ffe000 */
[----:B------:R-:W-:Y:S02]  /*4c30*/  VIMNMX.S16x2 R0, PT, PT, R18, R16, PT ;  /* 0x0000001012007248 */ /* 0x000fe40003fe0300 */
[----:B------:R-:W-:Y:S02]  /*4c40*/  VIMNMX.S16x2 R3, PT, PT, R16, R14, PT ;  /* 0x0000000e10037248 */ /* 0x000fe40003fe0300 */
[----:B------:R-:W-:Y:S01]  /*4c50*/  VIMNMX.S16x2 R18, PT, PT, R18, R16, !PT ;  /* 0x0000001012127248 */ /* 0x000fe20007fe0300 */
[----:B------:R-:W-:Y:S01]  /*4c60*/  IMAD.MOV R0, RZ, RZ, -R0 ;  /* 0x000000ffff007224 */ /* 0x000fe200078e0a00 */
[----:B------:R-:W-:Y:S01]  /*4c70*/  VIMNMX.S16x2 R16, PT, PT, R16, R14, !PT ;  /* 0x0000000e10107248 */ /* 0x000fe20007fe0300 */
[----:B------:R-:W-:Y:S01]  /*4c80*/  IMAD.MOV R3, RZ, RZ, -R3 ;  /* 0x000000ffff037224 */ /* 0x000fe200078e0a03 */
[----:B------:R-:W-:Y:S02]  /*4c90*/  PRMT R9, R18, 0x7610, R9 ;  /* 0x0000761012097816 */ /* 0x000fe40000000009 */
[----:B------:R-:W-:Y:S01]  /*4ca0*/  PRMT R0, R0, 0x7710, RZ ;  /* 0x0000771000007816 */ /* 0x000fe200000000ff */
[----:B------:R-:W4:Y:S01]  /*4cb0*/  LD.E.U16 R18, desc[UR6][R52.64+0x72] ;  /* 0x0000720634127980 */ /* 0x000f22000c101500 */
[----:B------:R-:W-:-:S02]  /*4cc0*/  PRMT R6, R16, 0x7610, R6 ;  /* 0x0000761010067816 */ /* 0x000fc40000000006 */
[----:B------:R-:W-:Y:S01]  /*4cd0*/  PRMT R3, R3, 0x7710, RZ ;  /* 0x0000771003037816 */ /* 0x000fe200000000ff */
[----:B------:R-:W-:Y:S01]  /*4ce0*/  IMAD.IADD R9, R9, 0x1, R0 ;  /* 0x0000000109097824 */ /* 0x000fe200078e0200 */
[----:B------:R-:W-:Y:S01]  /*4cf0*/  VIMNMX.S16x2 R0, PT, PT, R14, R22, PT ;  /* 0x000000160e007248 */ /* 0x000fe20003fe0300 */
[----:B------:R-:W4:Y:S02]  /*4d00*/  LD.E.U16 R16, desc[UR4][R52.64+0x70] ;  /* 0x0000700434107980 */ /* 0x000f24000c101500 */
[----:B------:R-:W-:Y:S01]  /*4d10*/  IMAD.IADD R6, R6, 0x1, R3 ;  /* 0x0000000106067824 */ /* 0x000fe200078e0203 */
[----:B------:R-:W-:Y:S01]  /*4d20*/  VIMNMX.S16x2 R3, PT, PT, R22, R20, PT ;  /* 0x0000001416037248 */ /* 0x000fe20003fe0300 */
[----:B------:R-:W-:Y:S01]  /*4d30*/  IMAD.MOV R0, RZ, RZ, -R0 ;  /* 0x000000ffff007224 */ /* 0x000fe200078e0a00 */
[----:B------:R-:W-:-:S03]  /*4d40*/  VIMNMX.S16x2 R14, PT, PT, R14, R22, !PT ;  /* 0x000000160e0e7248 */ /* 0x000fc60007fe0300 */
[--C-:B------:R-:W-:Y:S01]  /*4d50*/  IMAD.MOV R11, RZ, RZ, -R3.reuse ;  /* 0x000000ffff0b7224 */ /* 0x100fe200078e0a03 */
[----:B------:R-:W-:Y:S02]  /*4d60*/  PRMT R3, R14, 0x7610, R3 ;  /* 0x000076100e037816 */ /* 0x000fe40000000003 */
[----:B------:R-:W-:Y:S01]  /*4d70*/  PRMT R0, R0, 0x7710, RZ ;  /* 0x0000771000007816 */ /* 0x000fe200000000ff */
[----:B------:R-:W4:Y:S01]  /*4d80*/  LD.E.U16 R14, desc[UR6][R52.64+0x76] ;  /* 0x00007606340e7980 */ /* 0x000f22000c101500 */
[----:B------:R-:W-:Y:S02]  /*4d90*/  VIMNMX.S16x2 R22, PT, PT, R22, R20, !PT ;  /* 0x0000001416167248 */ /* 0x000fe40007fe0300 */
[----:B------:R-:W-:Y:S01]  /*4da0*/  PRMT R11, R11, 0x7710, RZ ;  /* 0x000077100b0b7816 */ /* 0x000fe200000000ff */
[----:B------:R-:W-:-:S04]  /*4db0*/  IMAD.IADD R3, R3, 0x1, R0 ;  /* 0x0000000103037824 */ /* 0x000fc800078e0200 */
[----:B------:R-:W-:Y:S02]  /*4dc0*/  IMAD.IADD R0, R22, 0x1, R11 ;  /* 0x0000000116007824 */ /* 0x000fe400078e020b */
[----:B------:R-:W4:Y:S01]  /*4dd0*/  LD.E.U16 R22, desc[UR4][R52.64+0x74] ;  /* 0x0000740434167980 */ /* 0x000f22000c101500 */
[----:B------:R-:W-:Y:S02]  /*4de0*/  LOP3.LUT R9, R9, 0xffff, RZ, 0xc0, !PT ;  /* 0x0000ffff09097812 */ /* 0x000fe400078ec0ff */
[----:B------:R-:W-:Y:S02]  /*4df0*/  LOP3.LUT R6, R6, 0xffff, RZ, 0xc0, !PT ;  /* 0x0000ffff06067812 */ /* 0x000fe400078ec0ff */
[----:B------:R-:W-:Y:S02]  /*4e00*/  LOP3.LUT R3, R3, 0xffff, RZ, 0xc0, !PT ;  /* 0x0000ffff03037812 */ /* 0x000fe400078ec0ff */
[----:B------:R-:W-:Y:S02]  /*4e10*/  LOP3.LUT R0, R0, 0xffff, RZ, 0xc0, !PT ;  /* 0x0000ffff00007812 */ /* 0x000fe400078ec0ff */
[----:B------:R-:W-:-:S04]  /*4e20*/  IADD3 R6, PT, PT, R3, R9, R6 ;  /* 0x0000000903067210 */ /* 0x000fc80007ffe006 */
[----:B------:R-:W-:Y:S02]  /*4e30*/  IADD3 R5, PT, PT, R5, R6, R0 ;  /* 0x0000000605057210 */ /* 0x000fe40007ffe000 */
[----:B---3--:R-:W-:-:S05]  /*4e40*/  VIMNMX.S16x2 R0, PT, PT, R20, R2, PT ;  /* 0x0000000214007248 */ /* 0x008fca0003fe0300 */
[----:B------:R-:W-:Y:S01]  /*4e50*/  IMAD.MOV R6, RZ, RZ, -R0 ;  /* 0x000000ffff067224 */ /* 0x000fe200078e0a00 */
[----:B-----5:R-:W-:-:S05]  /*4e60*/  VIMNMX.S16x2 R0, PT, PT, R2, R8, PT ;  /* 0x0000000802007248 */ /* 0x020fca0003fe0300 */
[----:B------:R-:W-:Y:S01]  /*4e70*/  IMAD.MOV R9, RZ, RZ, -R0 ;  /* 0x000000ffff097224 */ /* 0x000fe200078e0a00 */
[----:B------:R-:W-:Y:S02]  /*4e80*/  VIMNMX.S16x2 R20, PT, PT, R20, R2, !PT ;  /* 0x0000000214147248 */ /* 0x000fe40007fe0300 */
[----:B------:R-:W-:Y:S02]  /*4e90*/  VIMNMX.S16x2 R2, PT, PT, R2, R8, !PT ;  /* 0x0000000802027248 */ /* 0x000fe40007fe0300 */
[----:B------:R-:W-:Y:S02]  /*4ea0*/  PRMT R9, R9, 0x7710, RZ ;  /* 0x0000771009097816 */ /* 0x000fe400000000ff */
[----:B--2---:R-:W-:-:S03]  /*4eb0*/  VIMNMX.S16x2 R0, PT, PT, R8, R4, PT ;  /* 0x0000000408007248 */ /* 0x004fc60003fe0300 */
[----:B------:R-:W-:Y:S02]  /*4ec0*/  IMAD.IADD R2, R2, 0x1, R9 ;  /* 0x0000000102027824 */ /* 0x000fe400078e0209 */
[----:B------:R-:W-:Y:S01]  /*4ed0*/  IMAD.MOV R9, RZ, RZ, -R0 ;  /* 0x000000ffff097224 */ /* 0x000fe200078e0a00 */
[----:B------:R-:W-:Y:S02]  /*4ee0*/  PRMT R6, R6, 0x7710, RZ ;  /* 0x0000771006067816 */ /* 0x000fe400000000ff */
[----:B------:R-:W-:Y:S02]  /*4ef0*/  PRMT R3, R20, 0x7610, R3 ;  /* 0x0000761014037816 */ /* 0x000fe40000000003 */
[----:B------:R-:W-:Y:S02]  /*4f00*/  VIMNMX.S16x2 R8, PT, PT, R8, R4, !PT ;  /* 0x0000000408087248 */ /* 0x000fe40007fe0300 */
[----:B------:R-:W-:Y:S01]  /*4f10*/  PRMT R9, R9, 0x7710, RZ ;  /* 0x0000771009097816 */ /* 0x000fe200000000ff */
[----:B------:R-:W-:Y:S01]  /*4f20*/  IMAD.IADD R3, R3, 0x1, R6 ;  /* 0x0000000103037824 */ /* 0x000fe200078e0206 */
[----:B------:R-:W-:-:S02]  /*4f30*/  VIMNMX.S16x2 R0, PT, PT, R4, R28, PT ;  /* 0x0000001c04007248 */ /* 0x000fc40003fe0300 */
[----:B------:R-:W-:Y:S01]  /*4f40*/  VIMNMX.S16x2 R4, PT, PT, R4, R28, !PT ;  /* 0x0000001c04047248 */ /* 0x000fe20007fe0300 */
[----:B------:R-:W-:Y:S01]  /*4f50*/  IMAD.IADD R8, R8, 0x1, R9 ;  /* 0x0000000108087824 */ /* 0x000fe200078e0209 */
[----:B------:R-:W-:Y:S01]  /*4f60*/  LOP3.LUT R3, R3, 0xffff, RZ, 0xc0, !PT ;  /* 0x0000ffff03037812 */ /* 0x000fe200078ec0ff */
[----:B------:R-:W-:Y:S01]  /*4f70*/  IMAD.MOV R0, RZ, RZ, -R0 ;  /* 0x000000ffff007224 */ /* 0x000fe200078e0a00 */
[----:B------:R-:W-:Y:S02]  /*4f80*/  PRMT R6, R4, 0x7610, R6 ;  /* 0x0000761004067816 */ /* 0x000fe40000000006 */
[----:B------:R-:W-:Y:S02]  /*4f90*/  LOP3.LUT R2, R2, 0xffff, RZ, 0xc0, !PT ;  /* 0x0000ffff02027812 */ /* 0x000fe400078ec0ff */
[----:B------:R-:W-:Y:S02]  /*4fa0*/  LOP3.LUT R4, R8, 0xffff, RZ, 0xc0, !PT ;  /* 0x0000ffff08047812 */ /* 0x000fe400078ec0ff */
[----:B------:R-:W-:-:S02]  /*4fb0*/  PRMT R9, R0, 0x7710, RZ ;  /* 0x0000771000097816 */ /* 0x000fc400000000ff */
[----:B------:R-:W-:Y:S02]  /*4fc0*/  IADD3 R4, PT, PT, R4, R3, R2 ;  /* 0x0000000304047210 */ /* 0x000fe40007ffe002 */
[----:B----4-:R-:W-:Y:S02]  /*4fd0*/  VIMNMX.S16x2 R0, PT, PT, R28, R32, PT ;  /* 0x000000201c007248 */ /* 0x010fe40003fe0300 */
[----:B------:R-:W-:Y:S02]  /*4fe0*/  VIMNMX.S16x2 R2, PT, PT, R32, R34, PT ;  /* 0x0000002220027248 */ /* 0x000fe40003fe0300 */
[----:B------:R-:W-:Y:S01]  /*4ff0*/  VIMNMX.S16x2 R3, PT, PT, R34, R30, PT ;  /* 0x0000001e22037248 */ /* 0x000fe20003fe0300 */
[----:B------:R-:W-:Y:S02]  /*5000*/  IMAD.MOV R0, RZ, RZ, -R0 ;  /* 0x000000ffff007224 */ /* 0x000fe400078e0a00 */
[----:B------:R-:W-:Y:S02]  /*5010*/  IMAD.MOV R2, RZ, RZ, -R2 ;  /* 0x000000ffff027224 */ /* 0x000fe400078e0a02 */
[----:B------:R-:W-:Y:S01]  /*5020*/  IMAD.MOV R11, RZ, RZ, -R3 ;  /* 0x000000ffff0b7224 */ /* 0x000fe200078e0a03 */
[----:B------:R-:W-:Y:S01]  /*5030*/  VIMNMX.S16x2 R28, PT, PT, R28, R32, !PT ;  /* 0x000000201c1c7248 */ /* 0x000fe20007fe0300 */
[----:B------:R-:W-:Y:S01]  /*5040*/  IMAD.IADD R6, R6, 0x1, R9 ;  /* 0x0000000106067824 */ /* 0x000fe200078e0209 */
[----:B------:R-:W-:-:S02]  /*5050*/  VIMNMX.S16x2 R32, PT, PT, R32, R34, !PT ;  /* 0x0000002220207248 */ /* 0x000fc40007fe0300 */
[----:B------:R-:W-:Y:S02]  /*5060*/  VIMNMX.S16x2 R34, PT, PT, R34, R30, !PT ;  /* 0x0000001e22227248 */ /* 0x000fe40007fe0300 */
[----:B------:R-:W-:Y:S02]  /*5070*/  PRMT R3, R0, 0x7710, RZ ;  /* 0x0000771000037816 */ /* 0x000fe400000000ff */
[----:B------:R-:W-:Y:S02]  /*5080*/  PRMT R9, R2, 0x7710, RZ ;  /* 0x0000771002097816 */ /* 0x000fe400000000ff */
[----:B------:R-:W-:Y:S01]  /*5090*/  PRMT R11, R11, 0x7710, RZ ;  /* 0x000077100b0b7816 */ /* 0x000fe200000000ff */
[----:B------:R-:W-:Y:S02]  /*50a0*/  IMAD.IADD R3, R28, 0x1, R3 ;  /* 0x000000011c037824 */ /* 0x000fe400078e0203 */
[----:B------:R-:W-:Y:S02]  /*50b0*/  IMAD.IADD R9, R32, 0x1, R9 ;  /* 0x0000000120097824 */ /* 0x000fe400078e0209 */
[----:B------:R-:W-:Y:S01]  /*50c0*/  IMAD.IADD R11, R34, 0x1, R11 ;  /* 0x00000001220b7824 */ /* 0x000fe200078e020b */
[----:B------:R-:W-:-:S02]  /*50d0*/  LOP3.LUT R6, R6, 0xffff, RZ, 0xc0, !PT ;  /* 0x0000ffff06067812 */ /* 0x000fc400078ec0ff */
[----:B------:R-:W-:Y:S02]  /*50e0*/  LOP3.LUT R3, R3, 0xffff, RZ, 0xc0, !PT ;  /* 0x0000ffff03037812 */ /* 0x000fe400078ec0ff */
[----:B------:R-:W-:Y:S02]  /*50f0*/  LOP3.LUT R0, R9, 0xffff, RZ, 0xc0, !PT ;  /* 0x0000ffff09007812 */ /* 0x000fe400078ec0ff */
[----:B------:R-:W-:Y:S02]  /*5100*/  LOP3.LUT R11, R11, 0xffff, RZ, 0xc0, !PT ;  /* 0x0000ffff0b0b7812 */ /* 0x000fe400078ec0ff */
[----:B------:R-:W-:Y:S02]  /*5110*/  IADD3 R5, PT, PT, R5, R4, R6 ;  /* 0x0000000405057210 */ /* 0x000fe40007ffe006 */
[----:B------:R-:W-:Y:S02]  /*5120*/  IADD3 R6, PT, PT, R11, R3, R0 ;  /* 0x000000030b067210 */ /* 0x000fe40007ffe000 */
[----:B------:R-:W-:-:S02]  /*5130*/  VIMNMX.S16x2 R0, PT, PT, R30, R24, PT ;  /* 0x000000181e007248 */ /* 0x000fc40003fe0300 */
[----:B------:R-:W-:-:S03]  /*5140*/  VIMNMX.S16x2 R3, PT, PT, R10, R36, PT ;  /* 0x000000240a037248 */ /* 0x000fc60003fe0300 */
[----:B------:R-:W-:Y:S01]  /*5150*/  IMAD.MOV R0, RZ, RZ, -R0 ;  /* 0x000000ffff007224 */ /* 0x000fe200078e0a00 */
[----:B------:R-:W-:Y:S01]  /*5160*/  VIMNMX.S16x2 R30, PT, PT, R30, R24, !PT ;  /* 0x000000181e1e7248 */ /* 0x000fe20007fe0300 */
[----:B------:R-:W-:-:S03]  /*5170*/  IMAD.MOV R11, RZ, RZ, -R3 ;  /* 0x000000ffff0b7224 */ /* 0x000fc600078e0a03 */
[----:B------:R-:W-:Y:S02]  /*5180*/  PRMT R3, R0, 0x7710, RZ ;  /* 0x0000771000037816 */ /* 0x000fe400000000ff */
[----:B------:R-:W-:-:S03]  /*5190*/  VIMNMX.S16x2 R2, PT, PT, R24, R10, PT ;  /* 0x0000000a18027248 */ /* 0x000fc60003fe0300 */
[----:B------:R-:W-:Y:S01]  /*51a0*/  IMAD.IADD R3, R30, 0x1, R3 ;  /* 0x000000011e037824 */ /* 0x000fe200078e0203 */
[----:B------:R-:W-:Y:S01]  /*51b0*/  VIMNMX.S16x2 R4, PT, PT, R36, R26, PT ;  /* 0x0000001a24047248 */ /* 0x000fe20003fe0300 */
[----:B------:R-:W-:-:S03]  /*51c0*/  IMAD.MOV R2, RZ, RZ, -R2 ;  /* 0x000000ffff027224 */ /* 0x000fc600078e0a02 */
[----:B------:R-:W-:Y:S01]  /*51d0*/  LOP3.LUT R3, R3, 0xffff, RZ, 0xc0, !PT ;  /* 0x0000ffff03037812 */ /* 0x000fe200078ec0ff */
[----:B------:R-:W-:Y:S01]  /*51e0*/  IMAD.MOV R4, RZ, RZ, -R4 ;  /* 0x000000ffff047224 */ /* 0x000fe200078e0a04 */
[----:B------:R-:W-:Y:S02]  /*51f0*/  VIMNMX.S16x2 R24, PT, PT, R24, R10, !PT ;  /* 0x0000000a18187248 */ /* 0x000fe40007fe0300 */
[----:B------:R-:W-:Y:S02]  /*5200*/  IADD3 R5, PT, PT, R5, R6, R3 ;  /* 0x0000000605057210 */ /* 0x000fe40007ffe003 */
[----:B------:R-:W-:Y:S02]  /*5210*/  VIMNMX.S16x2 R6, PT, PT, R26, R44, PT ;  /* 0x0000002c1a067248 */ /* 0x000fe40003fe0300 */
[----:B------:R-:W-:Y:S02]  /*5220*/  VIMNMX.S16x2 R10, PT, PT, R10, R36, !PT ;  /* 0x000000240a0a7248 */ /* 0x000fe40007fe0300 */
[----:B------:R-:W-:-:S02]  /*5230*/  PRMT R9, R2, 0x7710, RZ ;  /* 0x0000771002097816 */ /* 0x000fc400000000ff */
[----:B------:R-:W-:Y:S02]  /*5240*/  VIMNMX.S16x2 R36, PT, PT, R36, R26, !PT ;  /* 0x0000001a24247248 */ /* 0x000fe40007fe0300 */
[----:B------:R-:W-:Y:S02]  /*5250*/  PRMT R11, R11, 0x7710, RZ ;  /* 0x000077100b0b7816 */ /* 0x000fe400000000ff */
[----:B------:R-:W-:Y:S02]  /*5260*/  PRMT R13, R4, 0x7710, RZ ;  /* 0x00007710040d7816 */ /* 0x000fe400000000ff */
[----:B------:R-:W-:Y:S01]  /*5270*/  PRMT R8, R6, 0x7610, R8 ;  /* 0x0000761006087816 */ /* 0x000fe20000000008 */
[----:B------:R-:W-:Y:S01]  /*5280*/  IMAD.IADD R9, R24, 0x1, R9 ;  /* 0x0000000118097824 */ /* 0x000fe200078e0209 */
[----:B------:R-:W-:Y:S01]  /*5290*/  VIMNMX.S16x2 R4, PT, PT, R44, R42, PT ;  /* 0x0000002a2c047248 */ /* 0x000fe20003fe0300 */
[----:B------:R-:W-:Y:S01]  /*52a0*/  IMAD.IADD R10, R10, 0x1, R11 ;  /* 0x000000010a0a7824 */ /* 0x000fe200078e020b */
[----:B------:R-:W-:Y:S01]  /*52b0*/  VIMNMX.S16x2 R3, PT, PT, R42, R40, PT ;  /* 0x000000282a037248 */ /* 0x000fe20003fe0300 */
[----:B------:R-:W-:Y:S01]  /*52c0*/  IMAD.IADD R13, R36, 0x1, R13 ;  /* 0x00000001240d7824 */ /* 0x000fe200078e020d */
[----:B------:R-:W-:Y:S01]  /*52d0*/  VIMNMX.S16x2 R26, PT, PT, R26, R44, !PT ;  /* 0x0000002c1a1a7248 */ /* 0x000fe20007fe0300 */
[----:B------:R-:W-:Y:S01]  /*52e0*/  IMAD.MOV R8, RZ, RZ, -R8 ;  /* 0x000000ffff087224 */ /* 0x000fe200078e0a08 */
[----:B------:R-:W-:Y:S01]  /*52f0*/  VIMNMX.S16x2 R2, PT, PT, R40, R12, PT ;  /* 0x0000000c28027248 */ /* 0x000fe20003fe0300 */
[----:B------:R-:W-:Y:S01]  /*5300*/  IMAD.MOV R4, RZ, RZ, -R4 ;  /* 0x000000ffff047224 */ /* 0x000fe200078e0a04 */
[----:B------:R-:W-:Y:S01]  /*5310*/  LOP3.LUT R0, R9, 0xffff, RZ, 0xc0, !PT ;  /* 0x0000ffff09007812 */ /* 0x000fe200078ec0ff */
[----:B------:R-:W-:Y:S01]  /*5320*/  IMAD.MOV R11, RZ, RZ, -R3 ;  /* 0x000000ffff0b7224 */ /* 0x000fe200078e0a03 */
[----:B------:R-:W-:-:S02]  /*5330*/  LOP3.LUT R9, R10, 0xffff, RZ, 0xc0, !PT ;  /* 0x0000ffff0a097812 */ /* 0x000fc400078ec0ff */
[----:B------:R-:W-:Y:S01]  /*5340*/  LOP3.LUT R13, R13, 0xffff, RZ, 0xc0, !PT ;  /* 0x0000ffff0d0d7812 */ /* 0x000fe200078ec0ff */
[----:B------:R-:W-:Y:S01]  /*5350*/  IMAD.MOV R15, RZ, RZ, -R2 ;  /* 0x000000ffff0f7224 */ /* 0x000fe200078e0a02 */
[----:B------:R-:W-:Y:S02]  /*5360*/  PRMT R6, R26, 0x7610, R6 ;  /* 0x000076101a067816 */ /* 0x000fe40000000006 */
[----:B------:R-:W-:Y:S02]  /*5370*/  PRMT R3, R8, 0x7710, RZ ;  /* 0x0000771008037816 */ /* 0x000fe400000000ff */
[----:B------:R-:W-:Y:S02]  /*5380*/  IADD3 R0, PT, PT, R13, R0, R9 ;  /* 0x000000000d007210 */ /* 0x000fe40007ffe009 */
[----:B------:R-:W-:Y:S01]  /*5390*/  VIMNMX.S16x2 R9, PT, PT, R44, R42, !PT ;  /* 0x0000002a2c097248 */ /* 0x000fe20007fe0300 */
[----:B------:R-:W-:Y:S01]  /*53a0*/  IMAD.IADD R3, R6, 0x1, R3 ;  /* 0x0000000106037824 */ /* 0x000fe200078e0203 */
[----:B------:R-:W-:-:S02]  /*53b0*/  PRMT R2, R4, 0x7710, RZ ;  /* 0x0000771004027816 */ /* 0x000fc400000000ff */
[----:B------:R-:W-:Y:S02]  /*53c0*/  VIMNMX.S16x2 R10, PT, PT, R42, R40, !PT ;  /* 0x000000282a0a7248 */ /* 0x000fe40007fe0300 */
[----:B------:R-:W-:Y:S02]  /*53d0*/  VIMNMX.S16x2 R13, PT, PT, R40, R12, !PT ;  /* 0x0000000c280d7248 */ /* 0x000fe40007fe0300 */
[----:B------:R-:W-:Y:S02]  /*53e0*/  PRMT R11, R11, 0x7710, RZ ;  /* 0x000077100b0b7816 */ /* 0x000fe400000000ff */
[----:B------:R-:W-:Y:S02]  /*53f0*/  PRMT R4, R15, 0x7710, RZ ;  /* 0x000077100f047816 */ /* 0x000fe400000000ff */
[----:B------:R-:W-:Y:S01]  /*5400*/  VIMNMX.S16x2 R6, PT, PT, R12, R16, PT ;  /* 0x000000100c067248 */ /* 0x000fe20003fe0300 */
[----:B------:R-:W-:Y:S01]  /*5410*/  IMAD.IADD R9, R9, 0x1, R2 ;  /* 0x0000000109097824 */ /* 0x000fe200078e0202 */
[----:B------:R-:W-:Y:S01]  /*5420*/  VIMNMX.S16x2 R2, PT, PT, R16, R18, PT ;  /* 0x0000001210027248 */ /* 0x000fe20003fe0300 */
[----:B------:R-:W-:-:S02]  /*5430*/  IMAD.IADD R10, R10, 0x1, R11 ;  /* 0x000000010a0a7824 */ /* 0x000fc400078e020b */
[----:B------:R-:W-:Y:S02]  /*5440*/  IMAD.IADD R13, R13, 0x1, R4 ;  /* 0x000000010d0d7824 */ /* 0x000fe400078e0204 */
[----:B------:R-:W-:Y:S01]  /*5450*/  IMAD.MOV R6, RZ, RZ, -R6 ;  /* 0x000000ffff067224 */ /* 0x000fe200078e0a06 */
[----:B------:R-:W-:Y:S01]  /*5460*/  VIMNMX.S16x2 R8, PT, PT, R12, R16, !PT ;  /* 0x000000100c087248 */ /* 0x000fe20007fe0300 */
[----:B------:R-:W-:Y:S01]  /*5470*/  IMAD.MOV R12, RZ, RZ, -R2 ;  /* 0x000000ffff0c7224 */ /* 0x000fe200078e0a02 */
[----:B------:R-:W-:Y:S02]  /*5480*/  LOP3.LUT R3, R3, 0xffff, RZ, 0xc0, !PT ;  /* 0x0000ffff03037812 */ /* 0x000fe400078ec0ff */
[----:B------:R-:W-:Y:S02]  /*5490*/  LOP3.LUT R2, R9, 0xffff, RZ, 0xc0, !PT ;  /* 0x0000ffff09027812 */ /* 0x000fe400078ec0ff */
[----:B------:R-:W-:Y:S02]  /*54a0*/  LOP3.LUT R11, R10, 0xffff, RZ, 0xc0, !PT ;  /* 0x0000ffff0a0b7812 */ /* 0x000fe400078ec0ff */
[----:B------:R-:W-:-:S02]  /*54b0*/  LOP3.LUT R13, R13, 0xffff, RZ, 0xc0, !PT ;  /* 0x0000ffff0d0d7812 */ /* 0x000fc400078ec0ff */
[----:B------:R-:W-:Y:S02]  /*54c0*/  PRMT R15, R6, 0x7710, RZ ;  /* 0x00007710060f7816 */ /* 0x000fe400000000ff */
[----:B------:R-:W-:Y:S02]  /*54d0*/  IADD3 R0, PT, PT, R5, R0, R3 ;  /* 0x0000000005007210 */ /* 0x000fe40007ffe003 */
[----:B------:R-:W-:Y:S01]  /*54e0*/  IADD3 R3, PT, PT, R13, R2, R11 ;  /* 0x000000020d037210 */ /* 0x000fe20007ffe00b */
[----:B------:R-:W-:Y:S01]  /*54f0*/  IMAD.IADD R2, R8, 0x1, R15 ;  /* 0x0000000108027824 */ /* 0x000fe200078e020f */
[----:B------:R-:W-:Y:S02]  /*5500*/  VIMNMX.S16x2 R4, PT, PT, R16, R18, !PT ;  /* 0x0000001210047248 */ /* 0x000fe40007fe0300 */
[----:B------:R-:W-:Y:S02]  /*5510*/  PRMT R9, R12, 0x7710, RZ ;  /* 0x000077100c097816 */ /* 0x000fe400000000ff */
[----:B------:R-:W-:-:S02]  /*5520*/  VIMNMX.S16x2 R5, PT, PT, R18, R22, PT ;  /* 0x0000001612057248 */ /* 0x000fc40003fe0300 */
[----:B------:R-:W-:Y:S02]  /*5530*/  VIMNMX.S16x2 R8, PT, PT, R22, R14, PT ;  /* 0x0000000e16087248 */ /* 0x000fe40003fe0300 */
[----:B------:R-:W-:Y:S01]  /*5540*/  VIMNMX.S16x2 R11, PT, PT, R14, R38, PT ;  /* 0x000000260e0b7248 */ /* 0x000fe20003fe0300 */
[----:B------:R-:W-:Y:S01]  /*5550*/  IMAD.IADD R4, R4, 0x1, R9 ;  /* 0x0000000104047824 */ /* 0x000fe200078e0209 */
[----:B------:R-:W-:Y:S01]  /*5560*/  VIMNMX.S16x2 R6, PT, PT, R18, R22, !PT ;  /* 0x0000001612067248 */ /* 0x000fe20007fe0300 */
[--C-:B------:R-:W-:Y:S01]  /*5570*/  IMAD.MOV R9, RZ, RZ, -R5.reuse ;  /* 0x000000ffff097224 */ /* 0x100fe200078e0a05 */
[----:B------:R-:W-:Y:S01]  /*5580*/  VIMNMX.S16x2 R22, PT, PT, R22, R14, !PT ;  /* 0x0000000e16167248 */ /* 0x000fe20007fe0300 */
[--C-:B------:R-:W-:Y:S01]  /*5590*/  IMAD.MOV R10, RZ, RZ, -R8.reuse ;  /* 0x000000ffff0a7224 */ /* 0x100fe200078e0a08 */
[----:B------:R-:W-:Y:S02]  /*55a0*/  PRMT R8, R11, 0x7610, R8 ;  /* 0x000076100b087816 */ /* 0x000fe40000000008 */
[----:B------:R-:W-:-:S02]  /*55b0*/  PRMT R5, R22, 0x7610, R5 ;  /* 0x0000761016057816 */ /* 0x000fc40000000005 */
[----:B------:R-:W-:Y:S01]  /*55c0*/  PRMT R9, R9, 0x7710, RZ ;  /* 0x0000771009097816 */ /* 0x000fe200000000ff */
[----:B------:R-:W-:Y:S01]  /*55d0*/  IMAD.MOV R11, RZ, RZ, -R8 ;  /* 0x000000ffff0b7224 */ /* 0x000fe200078e0a08 */
[----:B------:R-:W-:Y:S02]  /*55e0*/  PRMT R10, R10, 0x7710, RZ ;  /* 0x000077100a0a7816 */ /* 0x000fe400000000ff */
[----:B------:R-:W-:Y:S01]  /*55f0*/  VIMNMX.S16x2 R14, PT, PT, R14, R38, !PT ;  /* 0x000000260e0e7248 */ /* 0x000fe20007fe0300 */
[--C-:B------:R-:W-:Y:S02]  /*5600*/  IMAD.IADD R6, R6, 0x1, R9.reuse ;  /* 0x0000000106067824 */ /* 0x100fe400078e0209 */
[----:B------:R-:W-:Y:S01]  /*5610*/  IMAD.IADD R8, R5, 0x1, R10 ;  /* 0x0000000105087824 */ /* 0x000fe200078e020a */
[----:B------:R-:W-:Y:S02]  /*5620*/  PRMT R9, R14, 0x7610, R9 ;  /* 0x000076100e097816 */ /* 0x000fe40000000009 */
[----:B------:R-:W-:-:S02]  /*5630*/  PRMT R10, R11, 0x7710, RZ ;  /* 0x000077100b0a7816 */ /* 0x000fc400000000ff */
[----:B------:R-:W-:Y:S02]  /*5640*/  LOP3.LUT R4, R4, 0xffff, RZ, 0xc0, !PT ;  /* 0x0000ffff04047812 */ /* 0x000fe400078ec0ff */
[----:B------:R-:W-:Y:S01]  /*5650*/  LOP3.LUT R5, R6, 0xffff, RZ, 0xc0, !PT ;  /* 0x0000ffff06057812 */ /* 0x000fe200078ec0ff */
[----:B------:R-:W-:Y:S01]  /*5660*/  IMAD.IADD R9, R9, 0x1, R10 ;  /* 0x0000000109097824 */ /* 0x000fe200078e020a */
[----:B------:R-:W-:Y:S02]  /*5670*/  LOP3.LUT R8, R8, 0xffff, RZ, 0xc0, !PT ;  /* 0x0000ffff08087812 */ /* 0x000fe400078ec0ff */
[----:B------:R-:W-:Y:S02]  /*5680*/  LOP3.LUT R2, R2, 0xffff, RZ, 0xc0, !PT ;  /* 0x0000ffff02027812 */ /* 0x000fe400078ec0ff */
[----:B------:R-:W-:Y:S02]  /*5690*/  IADD3 R4, PT, PT, R8, R4, R5 ;  /* 0x0000000408047210 */ /* 0x000fe40007ffe005 */
[----:B------:R-:W-:-:S02]  /*56a0*/  LOP3.LUT R9, R9, 0xffff, RZ, 0xc0, !PT ;  /* 0x0000ffff09097812 */ /* 0x000fc400078ec0ff */
[----:B------:R-:W-:-:S04]  /*56b0*/  IADD3 R0, PT, PT, R0, R3, R2 ;  /* 0x0000000300007210 */ /* 0x000fc80007ffe002 */
[----:B------:R-:W-:-:S05]  /*56c0*/  IADD3 R0, PT, PT, R0, R4, R9 ;  /* 0x0000000400007210 */ /* 0x000fca0007ffe009 */
[----:B------:R-:W-:Y:S02]  /*56d0*/  IMAD.SHL.U32 R2, R0, 0x2, RZ ;  /* 0x0000000200027824 */ /* 0x000fe400078e00ff */
[----:B------:R-:W-:Y:S02]  /*56e0*/  IMAD.MOV.U32 R3, RZ, RZ, 0x3c088889 ;  /* 0x3c088889ff037424 */ /* 0x000fe400078e00ff */
[----:B------:R-:W-:Y:S01]  /*56f0*/  IMAD.MOV.U32 R6, RZ, RZ, 0x42f00000 ;  /* 0x42f00000ff067424 */ /* 0x000fe200078e00ff */
[----:B------:R-:W-:-:S03]  /*5700*/  I2FP.F32.U32 R2, R2 ;  /* 0x0000000200027245 */ /* 0x000fc60000201000 */
[----:B------:R-:W-:Y:S01]  /*5710*/  FFMA R0, R3, -R6, 1 ;  /* 0x3f80000003007423 */ /* 0x000fe20000000806 */
[----:B------:R-:W0:Y:S03]  /*5720*/  FCHK P0, R2, 120 ;  /* 0x42f0000002007902 */ /* 0x000e260000000000 */
[----:B------:R-:W-:Y:S01]  /*5730*/  FFMA R3, R0, R3, 0.0083333337679505348206 ;  /* 0x3c08888900037423 */ /* 0x000fe20000000003 */
[----:B------:R-:W-:-:S03]  /*5740*/  IADD3 R22, P1, PT, R52, 0x4, RZ ;  /* 0x0000000434167810 */ /* 0x000fc60007f3e0ff */
[----:B------:R-:W-:Y:S01]  /*5750*/  FFMA R0, R2, R3, RZ ;  /* 0x0000000302007223 */ /* 0x000fe200000000ff */
[----:B------:R-:W-:Y:S03]  /*5760*/  BSSY.RECONVERGENT B1, `(.L_x_10) ;  /* 0x000000a000017945 */ /* 0x000fe60003800200 */
[----:B------:R-:W-:Y:S01]  /*5770*/  FFMA R4, R0, -120, R2 ;  /* 0xc2f0000000047823 */ /* 0x000fe20000000002 */
[----:B------:R-:W-:Y:S02]  /*5780*/  IMAD.X R17, RZ, RZ, R53, P1 ;  /* 0x000000ffff117224 */ /* 0x000fe400008e0635 */
[----:B------:R-:W-:Y:S02]  /*5790*/  IMAD.MOV.U32 R18, RZ, RZ, R21 ;  /* 0x000000ffff127224 */ /* 0x000fe400078e0015 */
[----:B------:R-:W-:Y:S01]  /*57a0*/  FFMA R0, R3, R4, R0 ;  /* 0x0000000403007223 */ /* 0x000fe20000000000 */
[----:B------:R-:W-:Y:S01]  /*57b0*/  IMAD.MOV.U32 R19, RZ, RZ, R7 ;  /* 0x000000ffff137224 */ /* 0x000fe200078e0007 */
[----:B0-----:R-:W-:Y:S06]  /*57c0*/  @!P0 BRA `(.L_x_11) ;  /* 0x00000000000c8947 */ /* 0x001fec0003800000 */
[----:B------:R-:W-:-:S07]  /*57d0*/  MOV R4, 0x57f0 ;  /* 0x000057f000047802 */ /* 0x000fce0000000f00 */
[----:B------:R-:W-:Y:S05]  /*57e0*/  CALL.REL.NOINC `($__internal_0_$__cuda_sm3x_div_rn_noftz_f32_slowpath) ;  /* 0x0000000400d07944 */ /* 0x000fea0003c00000 */
[----:B------:R-:W-:-:S07]  /*57f0*/  IMAD.MOV.U32 R0, RZ, RZ, R2 ;  /* 0x000000ffff007224 */ /* 0x000fce00078e0002 */
.L_x_11:
[----:B------:R-:W-:Y:S05]  /*5800*/  BSYNC.RECONVERGENT B1 ;  /* 0x0000000000017941 */ /* 0x000fea0003800200 */
.L_x_10:
[----:B------:R-:W0:Y:S01]  /*5810*/  F2F.F64.F32 R2, R0 ;  /* 0x0000000000027310 */ /* 0x000e220000201800 */
[----:B------:R-:W-:Y:S01]  /*5820*/  MOV R16, 0x8 ;  /* 0x0000000800107802 */ /* 0x000fe20000000f00 */
[----:B------:R-:W1:Y:S01]  /*5830*/  LDCU.64 UR4, c[0x4][0x50] ;  /* 0x01000a00ff0477ac */ /* 0x000e620008000a00 */
[----:B------:R-:W-:Y:S02]  /*5840*/  IMAD.MOV.U32 R6, RZ, RZ, R25 ;  /* 0x000000ffff067224 */ /* 0x000fe400078e0019 */
[----:B------:R2:W3:Y:S01]  /*5850*/  LDC.64 R8, c[0x4][R16] ;  /* 0x0100000010087b82 */ /* 0x0004e20000000a00 */
[----:B------:R-:W-:Y:S01]  /*5860*/  IMAD.MOV.U32 R7, RZ, RZ, R23 ;  /* 0x000000ffff077224 */ /* 0x000fe200078e0017 */
[----:B0-----:R2:W-:Y:S01]  /*5870*/  STL.64 [R1], R2 ;  /* 0x0000000201007387 */ /* 0x0015e20000100a00 */
[----:B-1----:R-:W-:Y:S02]  /*5880*/  IMAD.U32 R4, RZ, RZ, UR4 ;  /* 0x00000004ff047e24 */ /* 0x002fe4000f8e00ff */
[----:B------:R-:W-:-:S07]  /*5890*/  IMAD.U32 R5, RZ, RZ, UR5 ;  /* 0x00000005ff057e24 */ /* 0x000fce000f8e00ff */
[----:B------:R-:W-:-:S07]  /*58a0*/  LEPC R20, `(.L_x_12) ;  /* 0x000000001014794e */ /* 0x000fce0000000000 */
[----:B--23--:R-:W-:Y:S05]  /*58b0*/  CALL.ABS.NOINC R8 ;  /* 0x0000000008007343 */ /* 0x00cfea0003c00000 */
.L_x_12:
[----:B------:R0:W1:Y:S01]  /*58c0*/  LDC.64 R2, c[0x4][R16] ;  /* 0x0100000010027b82 */ /* 0x0000620000000a00 */
[----:B------:R-:W2:Y:S01]  /*58d0*/  LDCU.64 UR4, c[0x4][0x58] ;  /* 0x01000b00ff0477ac */ /* 0x000ea20008000a00 */
[----:B------:R-:W-:Y:S01]  /*58e0*/  CS2R R6, SRZ ;  /* 0x0000000000067805 */ /* 0x000fe2000001ff00 */
[----:B--2---:R-:W-:Y:S02]  /*58f0*/  IMAD.U32 R4, RZ, RZ, UR4 ;  /* 0x00000004ff047e24 */ /* 0x004fe4000f8e00ff */
[----:B0-----:R-:W-:-:S07]  /*5900*/  IMAD.U32 R5, RZ, RZ, UR5 ;  /* 0x00000005ff057e24 */ /* 0x001fce000f8e00ff */
[----:B------:R-:W-:-:S07]  /*5910*/  LEPC R20, `(.L_x_13) ;  /* 0x000000001014794e */ /* 0x000fce0000000000 */
[----:B-1----:R-:W-:Y:S05]  /*5920*/  CALL.ABS.NOINC R2 ;  /* 0x0000000002007343 */ /* 0x002fea0003c00000 */
.L_x_13:
[----:B------:R-:W-:Y:S01]  /*5930*/  BSSY.RECONVERGENT B7, `(.L_x_14) ;  /* 0x000004e000077945 */ /* 0x000fe20003800200 */
[----:B------:R-:W-:-:S07]  /*5940*/  IMAD.MOV.U32 R24, RZ, RZ, RZ ;  /* 0x000000ffff187224 */ /* 0x000fce00078e00ff */
.L_x_22:
[C---:B------:R-:W-:Y:S01]  /*5950*/  ISETP.NE.AND P0, PT, R24.reuse, RZ, PT ;  /* 0x000000ff1800720c */ /* 0x040fe20003f05270 */
[----:B------:R-:W-:Y:S01]  /*5960*/  VIADD R24, R24, 0x4 ;  /* 0x0000000418187836 */ /* 0x000fe20000000000 */
[----:B------:R-:W-:Y:S01]  /*5970*/  BSSY.RECONVERGENT B6, `(.L_x_15) ;  /* 0x0000020000067945 */ /* 0x000fe20003800200 */
[----:B------:R-:W-:-:S03]  /*5980*/  IMAD.MOV.U32 R16, RZ, RZ, R22 ;  /* 0x000000ffff107224 */ /* 0x000fc600078e0016 */
[----:B------:R-:W-:-:S04]  /*5990*/  ISETP.NE.AND P1, PT, R24, 0x3c, PT ;  /* 0x0000003c1800780c */ /* 0x000fc80003f25270 */
[----:B------:R-:W-:-:S03]  /*59a0*/  P2R R22, PR, RZ, 0x2 ;  /* 0x00000002ff167803 */ /* 0x000fc60000000000 */
[----:B------:R-:W-:Y:S06]  /*59b0*/  @!P0 BRA `(.L_x_16) ;  /* 0x0000000000388947 */ /* 0x000fec0003800000 */
[----:B------:R-:W-:Y:S02]  /*59c0*/  R2UR UR4, R50 ;  /* 0x00000000320472ca */ /* 0x000fe400000e0000 */
[----:B------:R-:W-:-:S13]  /*59d0*/  R2UR UR5, R51 ;  /* 0x00000000330572ca */ /* 0x000fda00000e0000 */
[----:B------:R-:W2:Y:S01]  /*59e0*/  LD.E.S16 R0, desc[UR4][R16.64+-0x4] ;  /* 0xfffffc0410007980 */ /* 0x000ea2000c101700 */
[----:B------:R-:W-:Y:S01]  /*59f0*/  MOV R2, 0x8 ;  /* 0x0000000800027802 */ /* 0x000fe20000000f00 */
[----:B------:R-:W0:Y:S01]  /*5a00*/  LDCU.64 UR4, c[0x4][0x60] ;  /* 0x01000c00ff0477ac */ /* 0x000e220008000a00 */
[----:B------:R-:W-:Y:S02]  /*5a10*/  IMAD.MOV.U32 R6, RZ, RZ, R25 ;  /* 0x000000ffff067224 */ /* 0x000fe400078e0019 */
[----:B------:R-:W-:Y:S02]  /*5a20*/  IMAD.MOV.U32 R7, RZ, RZ, R23 ;  /* 0x000000ffff077224 */ /* 0x000fe400078e0017 */
[----:B------:R-:W1:Y:S01]  /*5a30*/  LDC.64 R2, c[0x4][R2] ;  /* 0x0100000002027b82 */ /* 0x000e620000000a00 */
[----:B0-----:R-:W-:Y:S02]  /*5a40*/  IMAD.U32 R4, RZ, RZ, UR4 ;  /* 0x00000004ff047e24 */ /* 0x001fe4000f8e00ff */
[----:B------:R-:W-:Y:S01]  /*5a50*/  IMAD.U32 R5, RZ, RZ, UR5 ;  /* 0x00000005ff057e24 */ /* 0x000fe2000f8e00ff */
[----:B-12---:R0:W-:Y:S06]  /*5a60*/  STL [R1], R0 ;  /* 0x0000000001007387 */ /* 0x0061ec0000100800 */
[----:B------:R-:W-:-:S07]  /*5a70*/  LEPC R20, `(.L_x_17) ;  /* 0x000000001014794e */ /* 0x000fce0000000000 */
[----:B0-----:R-:W-:Y:S05]  /*5a80*/  CALL.ABS.NOINC R2 ;  /* 0x0000000002007343 */ /* 0x001fea0003c00000 */
.L_x_17:
[----:B------:R-:W-:Y:S05]  /*5a90*/  BRA `(.L_x_18) ;  /* 0x0000000000347947 */ /* 0x000fea0003800000 */
.L_x_16:
        /* <DEDUP_REMOVED lines=13> */
.L_x_18:
[----:B------:R-:W-:Y:S05]  /*5b70*/  BSYNC.RECONVERGENT B6 ;  /* 0x0000000000067941 */ /* 0x000fea0003800200 */
.L_x_15:
[----:B------:R-:W-:Y:S02]  /*5b80*/  R2UR UR4, R50 ;  /* 0x00000000320472ca */ /* 0x000fe400000e0000 */
[----:B------:R-:W-:-:S13]  /*5b90*/  R2UR UR5, R51 ;  /* 0x00000000330572ca */ /* 0x000fda00000e0000 */
[----:B------:R-:W2:Y:S01]  /*5ba0*/  LD.E.S16 R0, desc[UR4][R16.64+-0x2] ;  /* 0xfffffe0410007980 */ /* 0x000ea2000c101700 */
[----:B------:R-:W-:Y:S01]  /*5bb0*/  MOV R2, 0x8 ;  /* 0x0000000800027802 */ /* 0x000fe20000000f00 */
[----:B------:R-:W0:Y:S01]  /*5bc0*/  LDCU.64 UR4, c[0x4][0x60] ;  /* 0x01000c00ff0477ac */ /* 0x000e220008000a00 */
[----:B------:R-:W-:Y:S02]  /*5bd0*/  IMAD.MOV.U32 R6, RZ, RZ, R25 ;  /* 0x000000ffff067224 */ /* 0x000fe400078e0019 */
[----:B------:R1:W3:Y:S01]  /*5be0*/  LDC.64 R8, c[0x4][R2] ;  /* 0x0100000002087b82 */ /* 0x0002e20000000a00 */
[----:B------:R-:W-:Y:S02]  /*5bf0*/  IMAD.MOV.U32 R7, RZ, RZ, R23 ;  /* 0x000000ffff077224 */ /* 0x000fe400078e0017 */
[----:B0-----:R-:W-:Y:S02]  /*5c00*/  IMAD.U32 R4, RZ, RZ, UR4 ;  /* 0x00000004ff047e24 */ /* 0x001fe4000f8e00ff */
[----:B------:R-:W-:Y:S01]  /*5c10*/  IMAD.U32 R5, RZ, RZ, UR5 ;  /* 0x00000005ff057e24 */ /* 0x000fe2000f8e00ff */
[----:B--23--:R1:W-:Y:S06]  /*5c20*/  STL [R1], R0 ;  /* 0x0000000001007387 */ /* 0x00c3ec0000100800 */
[----:B------:R-:W-:-:S07]  /*5c30*/  LEPC R20, `(.L_x_19) ;  /* 0x000000001014794e */ /* 0x000fce0000000000 */
[----:B-1----:R-:W-:Y:S05]  /*5c40*/  CALL.ABS.NOINC R8 ;  /* 0x0000000008007343 */ /* 0x002fea0003c00000 */
.L_x_19:
[----:B------:R-:W-:Y:S02]  /*5c50*/  R2UR UR4, R50 ;  /* 0x00000000320472ca */ /* 0x000fe400000e0000 */
[----:B------:R-:W-:-:S13]  /*5c60*/  R2UR UR5, R51 ;  /* 0x00000000330572ca */ /* 0x000fda00000e0000 */
[----:B------:R-:W2:Y:S01]  /*5c70*/  LD.E.S16 R0, desc[UR4][R16.64] ;  /* 0x0000000410007980 */ /* 0x000ea2000c101700 */
[----:B------:R0:W1:Y:S01]  /*5c80*/  LDC.64 R8, c[0x4][R2] ;  /* 0x0100000002087b82 */ /* 0x0000620000000a00 */
[----:B------:R-:W3:Y:S01]  /*5c90*/  LDCU.64 UR4, c[0x4][0x60] ;  /* 0x01000c00ff0477ac */ /* 0x000ee20008000a00 */
[----:B------:R-:W-:Y:S02]  /*5ca0*/  IMAD.MOV.U32 R6, RZ, RZ, R25 ;  /* 0x000000ffff067224 */ /* 0x000fe400078e0019 */
[----:B------:R-:W-:Y:S02]  /*5cb0*/  IMAD.MOV.U32 R7, RZ, RZ, R23 ;  /* 0x000000ffff077224 */ /* 0x000fe400078e0017 */
[----:B---3--:R-:W-:Y:S02]  /*5cc0*/  IMAD.U32 R4, RZ, RZ, UR4 ;  /* 0x00000004ff047e24 */ /* 0x008fe4000f8e00ff */
[----:B------:R-:W-:Y:S01]  /*5cd0*/  IMAD.U32 R5, RZ, RZ, UR5 ;  /* 0x00000005ff057e24 */ /* 0x000fe2000f8e00ff */
[----:B-12---:R0:W-:Y:S06]  /*5ce0*/  STL [R1], R0 ;  /* 0x0000000001007387 */ /* 0x0061ec0000100800 */
[----:B------:R-:W-:-:S07]  /*5cf0*/  LEPC R20, `(.L_x_20) ;  /* 0x000000001014794e */ /* 0x000fce0000000000 */
[----:B0-----:R-:W-:Y:S05]  /*5d00*/  CALL.ABS.NOINC R8 ;  /* 0x0000000008007343 */ /* 0x001fea0003c00000 */
.L_x_20:
        /* <DEDUP_REMOVED lines=12> */
.L_x_21:
[----:B------:R-:W-:Y:S02]  /*5dd0*/  ISETP.NE.AND P6, PT, R22, RZ, PT ;  /* 0x000000ff1600720c */ /* 0x000fe40003fc5270 */
[----:B------:R-:W-:-:S05]  /*5de0*/  IADD3 R22, P0, PT, R16, 0x8, RZ ;  /* 0x0000000810167810 */ /* 0x000fca0007f1e0ff */
[----:B------:R-:W-:-:S06]  /*5df0*/  IMAD.X R17, RZ, RZ, R17, P0 ;  /* 0x000000ffff117224 */ /* 0x000fcc00000e0611 */
[----:B------:R-:W-:Y:S05]  /*5e00*/  @P6 BRA `(.L_x_22) ;  /* 0xfffffff800d06947 */ /* 0x000fea000383ffff */
[----:B------:R-:W-:Y:S05]  /*5e10*/  BSYNC.RECONVERGENT B7 ;  /* 0x0000000000077941 */ /* 0x000fea0003800200 */
.L_x_14:
[----:B------:R0:W1:Y:S01]  /*5e20*/  LDC.64 R8, c[0x4][R2] ;  /* 0x0100000002087b82 */ /* 0x0000620000000a00 */
[----:B------:R-:W2:Y:S01]  /*5e30*/  LDCU.64 UR4, c[0x4][0x70] ;  /* 0x01000e00ff0477ac */ /* 0x000ea20008000a00 */
[----:B------:R-:W-:Y:S01]  /*5e40*/  CS2R R6, SRZ ;  /* 0x0000000000067805 */ /* 0x000fe2000001ff00 */
[----:B--2---:R-:W-:Y:S02]  /*5e50*/  IMAD.U32 R4, RZ, RZ, UR4 ;  /* 0x00000004ff047e24 */ /* 0x004fe4000f8e00ff */
[----:B0-----:R-:W-:-:S07]  /*5e60*/  IMAD.U32 R5, RZ, RZ, UR5 ;  /* 0x00000005ff057e24 */ /* 0x001fce000f8e00ff */
[----:B------:R-:W-:-:S07]  /*5e70*/  LEPC R20, `(.L_x_23) ;  /* 0x000000001014794e */ /* 0x000fce0000000000 */
[----:B-1----:R-:W-:Y:S05]  /*5e80*/  CALL.ABS.NOINC R8 ;  /* 0x0000000008007343 */ /* 0x002fea0003c00000 */
.L_x_23:
[----:B------:R0:W-:Y:S01]  /*5e90*/  STL.64 [R1], R18 ;  /* 0x0000001201007387 */ /* 0x0001e20000100a00 */
[----:B------:R-:W1:Y:S01]  /*5ea0*/  LDC.64 R2, c[0x4][R2] ;  /* 0x0100000002027b82 */ /* 0x000e620000000a00 */
[----:B------:R-:W2:Y:S01]  /*5eb0*/  LDCU.64 UR4, c[0x4][0x78] ;  /* 0x01000f00ff0477ac */ /* 0x000ea20008000a00 */
[----:B------:R-:W-:Y:S02]  /*5ec0*/  IMAD.MOV.U32 R6, RZ, RZ, R25 ;  /* 0x000000ffff067224 */ /* 0x000fe400078e0019 */
[----:B------:R-:W-:Y:S02]  /*5ed0*/  IMAD.MOV.U32 R7, RZ, RZ, R23 ;  /* 0x000000ffff077224 */ /* 0x000fe400078e0017 */
[----:B--2---:R-:W-:Y:S02]  /*5ee0*/  IMAD.U32 R4, RZ, RZ, UR4 ;  /* 0x00000004ff047e24 */ /* 0x004fe4000f8e00ff */
[----:B0-----:R-:W-:-:S07]  /*5ef0*/  IMAD.U32 R5, RZ, RZ, UR5 ;  /* 0x00000005ff057e24 */ /* 0x001fce000f8e00ff */
[----:B------:R-:W-:-:S07]  /*5f00*/  LEPC R20, `(.L_x_24) ;  /* 0x000000001014794e */ /* 0x000fce0000000000 */
[----:B-1----:R-:W-:Y:S05]  /*5f10*/  CALL.ABS.NOINC R2 ;  /* 0x0000000002007343 */ /* 0x002fea0003c00000 */
.L_x_24:
[----:B------:R-:W-:Y:S05]  /*5f20*/  EXIT ;  /* 0x000000000000794d */ /* 0x000fea0003800000 */
        .weak           $__internal_0_$__cuda_sm3x_div_rn_noftz_f32_slowpath
        .type           $__internal_0_$__cuda_sm3x_div_rn_noftz_f32_slowpath,@function
        .size           $__internal_0_$__cuda_sm3x_div_rn_noftz_f32_slowpath,(.L_x_38 - $__internal_0_$__cuda_sm3x_div_rn_noftz_f32_slowpath)
$__internal_0_$__cuda_sm3x_div_rn_noftz_f32_slowpath:
[----:B------:R-:W-:Y:S01]  /*5f30*/  SHF.R.U32.HI R0, RZ, 0x17, R2 ;  /* 0x00000017ff007819 */ /* 0x000fe20000011602 */
[----:B------:R-:W-:Y:S04]  /*5f40*/  BSSY.RECONVERGENT B0, `(.L_x_25) ;  /* 0x000005c000007945 */ /* 0x000fe80003800200 */
[----:B------:R-:W-:Y:S01]  /*5f50*/  BSSY.RELIABLE B2, `(.L_x_26) ;  /* 0x000001a000027945 */ /* 0x000fe20003800100 */
[----:B------:R-:W-:-:S05]  /*5f60*/  LOP3.LUT R5, R0, 0xff, RZ, 0xc0, !PT ;  /* 0x000000ff00057812 */ /* 0x000fca00078ec0ff */
[----:B------:R-:W-:-:S05]  /*5f70*/  VIADD R6, R5, 0xffffffff ;  /* 0xffffffff05067836 */ /* 0x000fca0000000000 */
[----:B------:R-:W-:-:S13]  /*5f80*/  ISETP.GT.U32.OR P0, PT, R6, 0xfd, !PT ;  /* 0x000000fd0600780c */ /* 0x000fda0007f04470 */
[----:B------:R-:W-:Y:S01]  /*5f90*/  @!P0 IMAD.MOV.U32 R3, RZ, RZ, RZ ;  /* 0x000000ffff038224 */ /* 0x000fe200078e00ff */
[----:B------:R-:W-:Y:S06]  /*5fa0*/  @!P0 BRA `(.L_x_27) ;  /* 0x0000000000508947 */ /* 0x000fec0003800000 */
[----:B------:R-:W-:Y:S01]  /*5fb0*/  FSETP.GTU.FTZ.AND P0, PT, |R2|, +INF , PT ;  /* 0x7f8000000200780b */ /* 0x000fe20003f1c200 */
[----:B------:R-:W-:-:S12]  /*5fc0*/  IMAD.MOV.U32 R0, RZ, RZ, R2 ;  /* 0x000000ffff007224 */ /* 0x000fd800078e0002 */
[----:B------:R-:W-:Y:S05]  /*5fd0*/  @P0 BREAK.RELIABLE B2 ;  /* 0x0000000000020942 */ /* 0x000fea0003800100 */
[----:B------:R-:W-:Y:S05]  /*5fe0*/  @P0 BRA `(.L_x_28) ;  /* 0x0000000400400947 */ /* 0x000fea0003800000 */
[----:B------:R-:W-:-:S05]  /*5ff0*/  IMAD.MOV.U32 R3, RZ, RZ, 0x42f00000 ;  /* 0x42f00000ff037424 */ /* 0x000fca00078e00ff */
[----:B------:R-:W-:-:S13]  /*6000*/  LOP3.LUT P0, RZ, R3, 0x7fffffff, R2, 0xc8, !PT ;  /* 0x7fffffff03ff7812 */ /* 0x000fda000780c802 */
[----:B------:R-:W-:Y:S05]  /*6010*/  @!P0 BREAK.RELIABLE B2 ;  /* 0x0000000000028942 */ /* 0x000fea0003800100 */
[----:B------:R-:W-:Y:S05]  /*6020*/  @!P0 BRA `(.L_x_29) ;  /* 0x0000000400288947 */ /* 0x000fea0003800000 */
[----:B------:R-:W-:-:S13]  /*6030*/  LOP3.LUT P0, RZ, R2, 0x7fffffff, RZ, 0xc0, !PT ;  /* 0x7fffffff02ff7812 */ /* 0x000fda000780c0ff */
[----:B------:R-:W-:Y:S05]  /*6040*/  @!P0 BREAK.RELIABLE B2 ;  /* 0x0000000000028942 */ /* 0x000fea0003800100 */
[----:B------:R-:W-:Y:S05]  /*6050*/  @!P0 BRA `(.L_x_30) ;  /* 0x0000000400148947 */ /* 0x000fea0003800000 */
[----:B------:R-:W-:Y:S02]  /*6060*/  FSETP.NEU.FTZ.AND P1, PT, |R0|, +INF , PT ;  /* 0x7f8000000000780b */ /* 0x000fe40003f3d200 */
[----:B------:R-:W-:-:S04]  /*6070*/  LOP3.LUT P0, RZ, R3, 0x7fffffff, RZ, 0xc0, !PT ;  /* 0x7fffffff03ff7812 */ /* 0x000fc8000780c0ff */
[----:B------:R-:W-:-:S13]  /*6080*/  PLOP3.LUT P0, PT, P1, P0, PT, 0x2f, 0xf2 ;  /* 0x0000000000f2781c */ /* 0x000fda0000f00577 */
[----:B------:R-:W-:Y:S05]  /*6090*/  @P0 BREAK.RELIABLE B2 ;  /* 0x0000000000020942 */ /* 0x000fea0003800100 */
[----:B------:R-:W-:Y:S05]  /*60a0*/  @P0 BRA `(.L_x_31) ;  /* 0x0000000000f40947 */ /* 0x000fea0003800000 */
[----:B------:R-:W-:-:S13]  /*60b0*/  ISETP.GE.AND P0, PT, R6, RZ, PT ;  /* 0x000000ff0600720c */ /* 0x000fda0003f06270 */
[----:B------:R-:W-:Y:S02]  /*60c0*/  @P0 IMAD.MOV.U32 R3, RZ, RZ, RZ ;  /* 0x000000ffff030224 */ /* 0x000fe400078e00ff */
[----:B------:R-:W-:Y:S01]  /*60d0*/  @!P0 FFMA R2, R0, 1.84467440737095516160e+19, RZ ;  /* 0x5f80000000028823 */ /* 0x000fe200000000ff */
[----:B------:R-:W-:-:S07]  /*60e0*/  @!P0 IMAD.MOV.U32 R3, RZ, RZ, -0x40 ;  /* 0xffffffc0ff038424 */ /* 0x000fce00078e00ff */
.L_x_27:
[----:B------:R-:W-:Y:S05]  /*60f0*/  BSYNC.RELIABLE B2 ;  /* 0x0000000000027941 */ /* 0x000fea0003800100 */
.L_x_26:
[----:B------:R-:W-:Y:S01]  /*6100*/  UMOV UR4, 0x42f00000 ;  /* 0x42f0000000047882 */ /* 0x000fe20000000000 */
[----:B------:R-:W-:Y:S01]  /*6110*/  VIADD R5, R5, 0xffffff81 ;  /* 0xffffff8105057836 */ /* 0x000fe20000000000 */
[----:B------:R-:W-:Y:S01]  /*6120*/  UIADD3 UR4, UPT, UPT, UR4, -0x3000000, URZ ;  /* 0xfd00000004047890 */ /* 0x000fe2000fffe0ff */
[----:B------:R-:W-:Y:S02]  /*6130*/  BSSY.RECONVERGENT B2, `(.L_x_32) ;  /* 0x0000033000027945 */ /* 0x000fe40003800200 */
[----:B------:R-:W-:Y:S01]  /*6140*/  IMAD R0, R5, -0x800000, R2 ;  /* 0xff80000005007824 */ /* 0x000fe200078e0202 */
[----:B------:R-:W-:Y:S02]  /*6150*/  IADD3 R3, PT, PT, R3, -0x6, R5 ;  /* 0xfffffffa03037810 */ /* 0x000fe40007ffe005 */
[----:B------:R-:W-:-:S03]  /*6160*/  FADD.FTZ R7, -RZ, -UR4 ;  /* 0x80000004ff077e21 */ /* 0x000fc60008010100 */
[----:B------:R-:W0:Y:S02]  /*6170*/  MUFU.RCP R6, UR4 ;  /* 0x0000000400067d08 */ /* 0x000e240008001000 */
[----:B0-----:R-:W-:-:S04]  /*6180*/  FFMA R9, R6, R7, 1 ;  /* 0x3f80000006097423 */ /* 0x001fc80000000007 */
[----:B------:R-:W-:-:S04]  /*6190*/  FFMA R9, R6, R9, R6 ;  /* 0x0000000906097223 */ /* 0x000fc80000000006 */
[----:B------:R-:W-:-:S04]  /*61a0*/  FFMA R2, R0, R9, RZ ;  /* 0x0000000900027223 */ /* 0x000fc800000000ff */
[----:B------:R-:W-:-:S04]  /*61b0*/  FFMA R6, R7, R2, R0 ;  /* 0x0000000207067223 */ /* 0x000fc80000000000 */
[----:B------:R-:W-:-:S04]  /*61c0*/  FFMA R6, R9, R6, R2 ;  /* 0x0000000609067223 */ /* 0x000fc80000000002 */
[----:B------:R-:W-:-:S04]  /*61d0*/  FFMA R7, R7, R6, R0 ;  /* 0x0000000607077223 */ /* 0x000fc80000000000 */
[----:B------:R-:W-:-:S05]  /*61e0*/  FFMA R2, R9, R7, R6 ;  /* 0x0000000709027223 */ /* 0x000fca0000000006 */
[----:B------:R-:W-:-:S04]  /*61f0*/  SHF.R.U32.HI R0, RZ, 0x17, R2 ;  /* 0x00000017ff007819 */ /* 0x000fc80000011602 */
[----:B------:R-:W-:-:S05]  /*6200*/  LOP3.LUT R0, R0, 0xff, RZ, 0xc0, !PT ;  /* 0x000000ff00007812 */ /* 0x000fca00078ec0ff */
[----:B------:R-:W-:-:S04]  /*6210*/  IMAD.IADD R5, R0, 0x1, R3 ;  /* 0x0000000100057824 */ /* 0x000fc800078e0203 */
[----:B------:R-:W-:-:S05]  /*6220*/  VIADD R0, R5, 0xffffffff ;  /* 0xffffffff05007836 */ /* 0x000fca0000000000 */
[----:B------:R-:W-:-:S13]  /*6230*/  ISETP.GE.U32.AND P0, PT, R0, 0xfe, PT ;  /* 0x000000fe0000780c */ /* 0x000fda0003f06070 */
[----:B------:R-:W-:Y:S05]  /*6240*/  @!P0 BRA `(.L_x_33) ;  /* 0x0000000000808947 */ /* 0x000fea0003800000 */
[----:B------:R-:W-:-:S13]  /*6250*/  ISETP.GT.AND P0, PT, R5, 0xfe, PT ;  /* 0x000000fe0500780c */ /* 0x000fda0003f04270 */
[----:B------:R-:W-:Y:S05]  /*6260*/  @P0 BRA `(.L_x_34) ;  /* 0x00000000006c0947 */ /* 0x000fea0003800000 */
[----:B------:R-:W-:-:S13]  /*6270*/  ISETP.GE.AND P0, PT, R5, 0x1, PT ;  /* 0x000000010500780c */ /* 0x000fda0003f06270 */
[----:B------:R-:W-:Y:S05]  /*6280*/  @P0 BRA `(.L_x_35) ;  /* 0x0000000000740947 */ /* 0x000fea0003800000 */
[----:B------:R-:W-:Y:S02]  /*6290*/  ISETP.GE.AND P0, PT, R5, -0x18, PT ;  /* 0xffffffe80500780c */ /* 0x000fe40003f06270 */
[----:B------:R-:W-:-:S11]  /*62a0*/  LOP3.LUT R2, R2, 0x80000000, RZ, 0xc0, !PT ;  /* 0x8000000002027812 */ /* 0x000fd600078ec0ff */
[----:B------:R-:W-:Y:S05]  /*62b0*/  @!P0 BRA `(.L_x_35) ;  /* 0x0000000000688947 */ /* 0x000fea0003800000 */
[-CC-:B------:R-:W-:Y:S01]  /*62c0*/  FFMA.RZ R0, R9, R7.reuse, R6.reuse ;  /* 0x0000000709007223 */ /* 0x180fe2000000c006 */
[C---:B------:R-:W-:Y:S02]  /*62d0*/  ISETP.NE.AND P2, PT, R5.reuse, RZ, PT ;  /* 0x000000ff0500720c */ /* 0x040fe40003f45270 */
[----:B------:R-:W-:Y:S02]  /*62e0*/  ISETP.NE.AND P1, PT, R5, RZ, PT ;  /* 0x000000ff0500720c */ /* 0x000fe40003f25270 */
[----:B------:R-:W-:Y:S01]  /*62f0*/  LOP3.LUT R3, R0, 0x7fffff, RZ, 0xc0, !PT ;  /* 0x007fffff00037812 */ /* 0x000fe200078ec0ff */
[CCC-:B------:R-:W-:Y:S01]  /*6300*/  FFMA.RP R0, R9.reuse, R7.reuse, R6.reuse ;  /* 0x0000000709007223 */ /* 0x1c0fe20000008006 */
[----:B------:R-:W-:Y:S01]  /*6310*/  FFMA.RM R9, R9, R7, R6 ;  /* 0x0000000709097223 */ /* 0x000fe20000004006 */
[----:B------:R-:W-:Y:S01]  /*6320*/  VIADD R6, R5, 0x20 ;  /* 0x0000002005067836 */ /* 0x000fe20000000000 */
[----:B------:R-:W-:Y:S01]  /*6330*/  LOP3.LUT R3, R3, 0x800000, RZ, 0xfc, !PT ;  /* 0x0080000003037812 */ /* 0x000fe200078efcff */
[----:B------:R-:W-:-:S02]  /*6340*/  IMAD.MOV R5, RZ, RZ, -R5 ;  /* 0x000000ffff057224 */ /* 0x000fc400078e0a05 */
[----:B------:R-:W-:Y:S02]  /*6350*/  FSETP.NEU.FTZ.AND P0, PT, R0, R9, PT ;  /* 0x000000090000720b */ /* 0x000fe40003f1d000 */
[----:B------:R-:W-:Y:S02]  /*6360*/  SHF.L.U32 R6, R3, R6, RZ ;  /* 0x0000000603067219 */ /* 0x000fe400000006ff */
[----:B------:R-:W-:Y:S02]  /*6370*/  SEL R0, R5, RZ, P2 ;  /* 0x000000ff05007207 */ /* 0x000fe40001000000 */
[----:B------:R-:W-:Y:S02]  /*6380*/  ISETP.NE.AND P1, PT, R6, RZ, P1 ;  /* 0x000000ff0600720c */ /* 0x000fe40000f25270 */
[----:B------:R-:W-:Y:S02]  /*6390*/  SHF.R.U32.HI R0, RZ, R0, R3 ;  /* 0x00000000ff007219 */ /* 0x000fe40000011603 */
[----:B------:R-:W-:-:S02]  /*63a0*/  PLOP3.LUT P0, PT, P0, P1, PT, 0xf8, 0x8f ;  /* 0x00000000008f781c */ /* 0x000fc40000703f70 */
[----:B------:R-:W-:Y:S02]  /*63b0*/  SHF.R.U32.HI R6, RZ, 0x1, R0 ;  /* 0x00000001ff067819 */ /* 0x000fe40000011600 */
[----:B------:R-:W-:-:S04]  /*63c0*/  SEL R3, RZ, 0x1, !P0 ;  /* 0x00000001ff037807 */ /* 0x000fc80004000000 */
[----:B------:R-:W-:-:S04]  /*63d0*/  LOP3.LUT R3, R3, 0x1, R6, 0xf8, !PT ;  /* 0x0000000103037812 */ /* 0x000fc800078ef806 */
[----:B------:R-:W-:-:S05]  /*63e0*/  LOP3.LUT R3, R3, R0, RZ, 0xc0, !PT ;  /* 0x0000000003037212 */ /* 0x000fca00078ec0ff */
[----:B------:R-:W-:-:S05]  /*63f0*/  IMAD.IADD R3, R6, 0x1, R3 ;  /* 0x0000000106037824 */ /* 0x000fca00078e0203 */
[----:B------:R-:W-:Y:S01]  /*6400*/  LOP3.LUT R2, R3, R2, RZ, 0xfc, !PT ;  /* 0x0000000203027212 */ /* 0x000fe200078efcff */
[----:B------:R-:W-:Y:S06]  /*6410*/  BRA `(.L_x_35) ;  /* 0x0000000000107947 */ /* 0x000fec0003800000 */
.L_x_34:
[----:B------:R-:W-:-:S04]  /*6420*/  LOP3.LUT R2, R2, 0x80000000, RZ, 0xc0, !PT ;  /* 0x8000000002027812 */ /* 0x000fc800078ec0ff */
[----:B------:R-:W-:Y:S01]  /*6430*/  LOP3.LUT R2, R2, 0x7f800000, RZ, 0xfc, !PT ;  /* 0x7f80000002027812 */ /* 0x000fe200078efcff */
[----:B------:R-:W-:Y:S06]  /*6440*/  BRA `(.L_x_35) ;  /* 0x0000000000047947 */ /* 0x000fec0003800000 */
.L_x_33:
[----:B------:R-:W-:-:S07]  /*6450*/  IMAD R2, R3, 0x800000, R2 ;  /* 0x0080000003027824 */ /* 0x000fce00078e0202 */
.L_x_35:
[----:B------:R-:W-:Y:S05]  /*6460*/  BSYNC.RECONVERGENT B2 ;  /* 0x0000000000027941 */ /* 0x000fea0003800200 */
.L_x_32:
[----:B------:R-:W-:Y:S05]  /*6470*/  BRA `(.L_x_36) ;  /* 0x0000000000207947 */ /* 0x000fea0003800000 */
.L_x_31:
[----:B------:R-:W-:-:S04]  /*6480*/  LOP3.LUT R2, R3, 0x80000000, R2, 0x48, !PT ;  /* 0x8000000003027812 */ /* 0x000fc800078e4802 */
[----:B------:R-:W-:Y:S01]  /*6490*/  LOP3.LUT R2, R2, 0x7f800000, RZ, 0xfc, !PT ;  /* 0x7f80000002027812 */ /* 0x000fe200078efcff */
[----:B------:R-:W-:Y:S06]  /*64a0*/  BRA `(.L_x_36) ;  /* 0x0000000000147947 */ /* 0x000fec0003800000 */
.L_x_30:
[----:B------:R-:W-:Y:S01]  /*64b0*/  LOP3.LUT R2, R3, 0x80000000, R2, 0x48, !PT ;  /* 0x8000000003027812 */ /* 0x000fe200078e4802 */
[----:B------:R-:W-:Y:S06]  /*64c0*/  BRA `(.L_x_36) ;  /* 0x00000000000c7947 */ /* 0x000fec0003800000 */
.L_x_29:
[----:B------:R-:W0:Y:S01]  /*64d0*/  MUFU.RSQ R2, -QNAN ;  /* 0xffc0000000027908 */ /* 0x000e220000001400 */
[----:B------:R-:W-:Y:S05]  /*64e0*/  BRA `(.L_x_36) ;  /* 0x0000000000047947 */ /* 0x000fea0003800000 */
.L_x_28:
[----:B------:R-:W-:-:S07]  /*64f0*/  FADD.FTZ R2, R0, 120 ;  /* 0x42f0000000027421 */ /* 0x000fce0000010000 */
.L_x_36:
[----:B------:R-:W-:Y:S05]  /*6500*/  BSYNC.RECONVERGENT B0 ;  /* 0x0000000000007941 */ /* 0x000fea0003800200 */
.L_x_25:
[----:B------:R-:W-:-:S04]  /*6510*/  IMAD.MOV.U32 R5, RZ, RZ, 0x0 ;  /* 0x00000000ff057424 */ /* 0x000fc800078e00ff */
[----:B0-----:R-:W-:Y:S05]  /*6520*/  RET.REL.NODEC R4 `(_Z15generate_kernelP17curandStateMtgp32) ;  /* 0xffffff9804b47950 */ /* 0x001fea0003c3ffff */
.L_x_37:
[----:B------:R-:W-:-:S00]  /*6530*/  BRA `(.L_x_37) ;  /* 0xfffffffc00fc7947 */ /* 0x000fc0000383ffff */
[----:B------:R-:W-:-:S00]  /*6540*/  NOP ;  /* 0x0000000000007918 */ /* 0x000fc00000000000 */
        /* <DEDUP_REMOVED lines=11> */
.L_x_38:


//--------------------- .nv.global.init           --------------------------
	.section	.nv.global.init,"aw",@progbits
	.align	4
.nv.global.init:
	.type		mrg32k3aM1SubSeq,@object
	.size		mrg32k3aM1SubSeq,(mrg32k3aM2SubSeq - mrg32k3aM1SubSeq)
mrg32k3aM1SubSeq:
        /*0000*/ 	.byte	0x0b, 0xcc, 0xee, 0x04, 0x73, 0x29, 0x8b, 0x6f, 0xf6, 0x53, 0x03, 0xf6, 0x23, 0xf6, 0xea, 0xda
        /* <DEDUP_REMOVED lines=125> */
	.type		mrg32k3aM2SubSeq,@object
	.size		mrg32k3aM2SubSeq,(mrg32k3aM1 - mrg32k3aM2SubSeq)
mrg32k3aM2SubSeq:
        /* <DEDUP_REMOVED lines=126> */
	.type		mrg32k3aM1,@object
	.size		mrg32k3aM1,(mrg32k3aM1Seq - mrg32k3aM1)
mrg32k3aM1:
        /* <DEDUP_REMOVED lines=144> */
	.type		mrg32k3aM1Seq,@object
	.size		mrg32k3aM1Seq,(mrg32k3aM2 - mrg32k3aM1Seq)
mrg32k3aM1Seq:
        /* <DEDUP_REMOVED lines=144> */
	.type		mrg32k3aM2,@object
	.size		mrg32k3aM2,(mrg32k3aM2Seq - mrg32k3aM2)
mrg32k3aM2:
        /* <DEDUP_REMOVED lines=144> */
	.type		mrg32k3aM2Seq,@object
	.size		mrg32k3aM2Seq,(precalc_xorwow_matrix - mrg32k3aM2Seq)
mrg32k3aM2Seq:
        /* <DEDUP_REMOVED lines=144> */
	.type		precalc_xorwow_matrix,@object
	.size		precalc_xorwow_matrix,(precalc_xorwow_offset_matrix - precalc_xorwow_matrix)
precalc_xorwow_matrix:
        /* <DEDUP_REMOVED lines=6400> */
	.type		precalc_xorwow_offset_matrix,@object
	.size		precalc_xorwow_offset_matrix,($str$1 - precalc_xorwow_offset_matrix)
precalc_xorwow_offset_matrix:
        /* <DEDUP_REMOVED lines=6400> */
	.type		$str$1,@object
	.size		$str$1,($str$4 - $str$1)
$str$1:
        /*353c0*/ 	.byte	0x5b, 0x00
	.type		$str$4,@object
	.size		$str$4,($str$3 - $str$4)
$str$4:
        /*353c2*/ 	.byte	0x5d, 0x0a, 0x00
	.type		$str$3,@object
	.size		$str$3,($str - $str$3)
$str$3:
        /*353c5*/ 	.byte	0x25, 0x64, 0x00
	.type		$str,@object
	.size		$str,($str$2 - $str)
$str:
        /*353c8*/ 	.byte	0x25, 0x66, 0x0a, 0x00
	.type		$str$2,@object
	.size		$str$2,($str$5 - $str$2)
$str$2:
        /*353cc*/ 	.byte	0x2c, 0x25, 0x64, 0x00
	.type		$str$5,@object
	.size		$str$5,(.L_14 - $str$5)
$str$5:
        /*353d0*/ 	.byte	0x25, 0x64, 0x0a, 0x00
.L_14:


//--------------------- .nv.shared.reserved.0     --------------------------
	.section	.nv.shared.reserved.0,"aw",@nobits
	.weak		__nv_reservedSMEM_offset_0_alias
	.size		__nv_reservedSMEM_offset_0_alias, 0, 64
	.other		__nv_reservedSMEM_offset_0_alias,@"STO_CUDA_RESERVED_SHARED STV_DEFAULT"
__nv_reservedSMEM_offset_0_alias:
	.zero		0
	.zero		64


//--------------------- .nv.constant0._Z15generate_kernelP17curandStateMtgp32 --------------------------
	.section	.nv.constant0._Z15generate_kernelP17curandStateMtgp32,"a",@progbits
	.sectionflags	@""
	.align	4
.nv.constant0._Z15generate_kernelP17curandStateMtgp32:
	.zero		904


//--------------------- SYMBOLS --------------------------

	.type		.nv.reservedSmem.offset0,@object
	.size		.nv.reservedSmem.offset0,0x4
	.type		malloc,@function
	.type		vprintf,@function
